//
// Generated by NVIDIA NVVM Compiler
//
// Compiler Build ID: CL-36424714
// Cuda compilation tools, release 13.0, V13.0.88
// Based on NVVM 20.0.0
//

.version 9.0
.target sm_100
.address_size 64

	// .globl	_Z18resetAccelerationsP4Bodyi
.extern .shared .align 16 .b8 shared_tile[];

.visible .entry _Z18resetAccelerationsP4Bodyi(
	.param .u64 .ptr .align 1 _Z18resetAccelerationsP4Bodyi_param_0,
	.param .u32 _Z18resetAccelerationsP4Bodyi_param_1
)
{
	.reg .pred 	%p<2>;
	.reg .b32 	%r<7>;
	.reg .b32 	%f<2>;
	.reg .b64 	%rd<5>;

	ld.param.u64 	%rd1, [_Z18resetAccelerationsP4Bodyi_param_0];
	ld.param.u32 	%r2, [_Z18resetAccelerationsP4Bodyi_param_1];
	mov.u32 	%r3, %ctaid.x;
	mov.u32 	%r4, %ntid.x;
	mov.u32 	%r5, %tid.x;
	mad.lo.s32 	%r1, %r3, %r4, %r5;
	setp.ge.s32 	%p1, %r1, %r2;
	@%p1 bra 	$L__BB0_2;
	cvta.to.global.u64 	%rd2, %rd1;
	mul.wide.s32 	%rd3, %r1, 48;
	add.s64 	%rd4, %rd2, %rd3;
	mov.f32 	%f1, 0f00000000;
	st.global.v2.f32 	[%rd4+24], {%f1, %f1};
	mov.b32 	%r6, 0;
	st.global.u32 	[%rd4+32], %r6;
$L__BB0_2:
	ret;

}
	// .globl	_Z27computeBarnesHutForcesTiledP4BodyP10OctreeNodeii
.visible .entry _Z27computeBarnesHutForcesTiledP4BodyP10OctreeNodeii(
	.param .u64 .ptr .align 1 _Z27computeBarnesHutForcesTiledP4BodyP10OctreeNodeii_param_0,
	.param .u64 .ptr .align 1 _Z27computeBarnesHutForcesTiledP4BodyP10OctreeNodeii_param_1,
	.param .u32 _Z27computeBarnesHutForcesTiledP4BodyP10OctreeNodeii_param_2,
	.param .u32 _Z27computeBarnesHutForcesTiledP4BodyP10OctreeNodeii_param_3
)
{
	.local .align 16 .b8 	__local_depot1[256];
	.reg .b64 	%SP;
	.reg .b64 	%SPL;
	.reg .pred 	%p<38>;
	.reg .b16 	%rs<12>;
	.reg .b32 	%r<102>;
	.reg .b32 	%f<258>;
	.reg .b64 	%rd<34>;

	mov.u64 	%SPL, __local_depot1;
	ld.param.u64 	%rd5, [_Z27computeBarnesHutForcesTiledP4BodyP10OctreeNodeii_param_0];
	ld.param.u32 	%r53, [_Z27computeBarnesHutForcesTiledP4BodyP10OctreeNodeii_param_2];
	cvta.to.global.u64 	%rd1, %rd5;
	add.u64 	%rd2, %SPL, 0;
	mov.u32 	%r55, %ctaid.x;
	mov.u32 	%r1, %ntid.x;
	mov.u32 	%r2, %tid.x;
	mad.lo.s32 	%r3, %r55, %r1, %r2;
	setp.ge.s32 	%p1, %r3, %r53;
	@%p1 bra 	$L__BB1_52;
	mul.wide.s32 	%rd8, %r3, 48;
	add.s64 	%rd3, %rd1, %rd8;
	.pragma "used_bytes_mask 4095";
	ld.global.v4.f32 	{%f1, %f2, %f3, %f83}, [%rd3];
	setp.lt.s32 	%p2, %r53, 1;
	mov.f32 	%f216, 0f00000000;
	mov.f32 	%f217, %f216;
	mov.f32 	%f218, %f216;
	@%p2 bra 	$L__BB1_28;
	mov.f32 	%f218, 0f00000000;
	mov.b32 	%r86, 0;
	mov.b16 	%rs11, 0;
	cvt.u16.u32 	%rs6, %r1;
	mov.u32 	%r87, %r86;
	mov.f32 	%f217, %f218;
	mov.f32 	%f216, %f218;
$L__BB1_3:
	mov.u32 	%r5, %r87;
	add.s32 	%r87, %r1, %r5;
	min.u32 	%r7, %r53, %r87;
	mul.lo.s32 	%r8, %r1, %r86;
	sub.s32 	%r9, %r7, %r8;
	add.s32 	%r10, %r5, %r2;
	setp.ge.s32 	%p3, %r10, %r53;
	@%p3 bra 	$L__BB1_5;
	ld.param.u64 	%rd32, [_Z27computeBarnesHutForcesTiledP4BodyP10OctreeNodeii_param_0];
	cvta.to.global.u64 	%rd9, %rd32;
	mul.wide.s32 	%rd10, %r10, 48;
	add.s64 	%rd11, %rd9, %rd10;
	.pragma "used_bytes_mask 4095";
	ld.global.v4.f32 	{%f85, %f86, %f87, %f88}, [%rd11];
	ld.global.f32 	%f89, [%rd11+36];
	shl.b32 	%r57, %r2, 4;
	mov.u32 	%r58, shared_tile;
	add.s32 	%r59, %r58, %r57;
	st.shared.v4.f32 	[%r59], {%f85, %f86, %f87, %f89};
$L__BB1_5:
	bar.sync 	0;
	setp.le.s32 	%p4, %r7, %r5;
	@%p4 bra 	$L__BB1_27;
	sub.s32 	%r61, %r8, %r7;
	setp.gt.u32 	%p5, %r61, -4;
	mov.b32 	%r92, 0;
	@%p5 bra 	$L__BB1_17;
	and.b32  	%r63, %r9, -4;
	neg.s32 	%r90, %r63;
	sub.s32 	%r64, %r3, %r5;
	add.s32 	%r88, %r64, -3;
	mov.u32 	%r65, shared_tile;
	add.s32 	%r89, %r65, 32;
$L__BB1_8:
	.pragma "nounroll";
	add.s32 	%r16, %r88, 2;
	setp.eq.s32 	%p6, %r16, -1;
	@%p6 bra 	$L__BB1_10;
	ld.shared.v4.f32 	{%f91, %f92, %f93, %f94}, [%r89+-32];
	sub.f32 	%f95, %f91, %f1;
	sub.f32 	%f96, %f92, %f2;
	sub.f32 	%f97, %f93, %f3;
	mul.f32 	%f98, %f96, %f96;
	fma.rn.f32 	%f99, %f95, %f95, %f98;
	fma.rn.f32 	%f100, %f97, %f97, %f99;
	add.f32 	%f101, %f100, 0f3F000000;
	rsqrt.approx.f32 	%f102, %f101;
	mul.f32 	%f103, %f102, %f102;
	mul.f32 	%f104, %f102, %f103;
	mul.f32 	%f105, %f94, %f104;
	fma.rn.f32 	%f216, %f95, %f105, %f216;
	fma.rn.f32 	%f217, %f96, %f105, %f217;
	fma.rn.f32 	%f218, %f97, %f105, %f218;
$L__BB1_10:
	setp.eq.s32 	%p7, %r88, -2;
	@%p7 bra 	$L__BB1_12;
	ld.shared.v4.f32 	{%f106, %f107, %f108, %f109}, [%r89+-16];
	sub.f32 	%f110, %f106, %f1;
	sub.f32 	%f111, %f107, %f2;
	sub.f32 	%f112, %f108, %f3;
	mul.f32 	%f113, %f111, %f111;
	fma.rn.f32 	%f114, %f110, %f110, %f113;
	fma.rn.f32 	%f115, %f112, %f112, %f114;
	add.f32 	%f116, %f115, 0f3F000000;
	rsqrt.approx.f32 	%f117, %f116;
	mul.f32 	%f118, %f117, %f117;
	mul.f32 	%f119, %f117, %f118;
	mul.f32 	%f120, %f109, %f119;
	fma.rn.f32 	%f216, %f110, %f120, %f216;
	fma.rn.f32 	%f217, %f111, %f120, %f217;
	fma.rn.f32 	%f218, %f112, %f120, %f218;
$L__BB1_12:
	setp.eq.s32 	%p8, %r16, 1;
	@%p8 bra 	$L__BB1_14;
	ld.shared.v4.f32 	{%f121, %f122, %f123, %f124}, [%r89];
	sub.f32 	%f125, %f121, %f1;
	sub.f32 	%f126, %f122, %f2;
	sub.f32 	%f127, %f123, %f3;
	mul.f32 	%f128, %f126, %f126;
	fma.rn.f32 	%f129, %f125, %f125, %f128;
	fma.rn.f32 	%f130, %f127, %f127, %f129;
	add.f32 	%f131, %f130, 0f3F000000;
	rsqrt.approx.f32 	%f132, %f131;
	mul.f32 	%f133, %f132, %f132;
	mul.f32 	%f134, %f132, %f133;
	mul.f32 	%f135, %f124, %f134;
	fma.rn.f32 	%f216, %f125, %f135, %f216;
	fma.rn.f32 	%f217, %f126, %f135, %f217;
	fma.rn.f32 	%f218, %f127, %f135, %f218;
$L__BB1_14:
	setp.eq.s32 	%p9, %r16, 2;
	@%p9 bra 	$L__BB1_16;
	ld.shared.v4.f32 	{%f136, %f137, %f138, %f139}, [%r89+16];
	sub.f32 	%f140, %f136, %f1;
	sub.f32 	%f141, %f137, %f2;
	sub.f32 	%f142, %f138, %f3;
	mul.f32 	%f143, %f141, %f141;
	fma.rn.f32 	%f144, %f140, %f140, %f143;
	fma.rn.f32 	%f145, %f142, %f142, %f144;
	add.f32 	%f146, %f145, 0f3F000000;
	rsqrt.approx.f32 	%f147, %f146;
	mul.f32 	%f148, %f147, %f147;
	mul.f32 	%f149, %f147, %f148;
	mul.f32 	%f150, %f139, %f149;
	fma.rn.f32 	%f216, %f140, %f150, %f216;
	fma.rn.f32 	%f217, %f141, %f150, %f217;
	fma.rn.f32 	%f218, %f142, %f150, %f218;
$L__BB1_16:
	sub.s32 	%r67, %r7, %r8;
	and.b32  	%r92, %r67, -4;
	add.s32 	%r90, %r90, 4;
	add.s32 	%r89, %r89, 64;
	add.s32 	%r88, %r88, -4;
	setp.ne.s32 	%p10, %r90, 0;
	@%p10 bra 	$L__BB1_8;
$L__BB1_17:
	sub.s32 	%r69, %r7, %r8;
	and.b32  	%r70, %r69, 3;
	setp.eq.s32 	%p11, %r70, 0;
	@%p11 bra 	$L__BB1_27;
	cvt.u16.u32 	%rs5, %r7;
	mul.lo.s16 	%rs7, %rs11, %rs6;
	sub.s16 	%rs2, %rs5, %rs7;
	and.b16  	%rs8, %rs2, 3;
	setp.eq.s16 	%p12, %rs8, 1;
	@%p12 bra 	$L__BB1_24;
	add.s32 	%r22, %r92, %r5;
	setp.eq.s32 	%p13, %r22, %r3;
	@%p13 bra 	$L__BB1_21;
	shl.b32 	%r71, %r92, 4;
	mov.u32 	%r72, shared_tile;
	add.s32 	%r73, %r72, %r71;
	ld.shared.v4.f32 	{%f152, %f153, %f154, %f155}, [%r73];
	sub.f32 	%f156, %f152, %f1;
	sub.f32 	%f157, %f153, %f2;
	sub.f32 	%f158, %f154, %f3;
	mul.f32 	%f159, %f157, %f157;
	fma.rn.f32 	%f160, %f156, %f156, %f159;
	fma.rn.f32 	%f161, %f158, %f158, %f160;
	add.f32 	%f162, %f161, 0f3F000000;
	rsqrt.approx.f32 	%f163, %f162;
	mul.f32 	%f164, %f163, %f163;
	mul.f32 	%f165, %f163, %f164;
	mul.f32 	%f166, %f155, %f165;
	fma.rn.f32 	%f216, %f156, %f166, %f216;
	fma.rn.f32 	%f217, %f157, %f166, %f217;
	fma.rn.f32 	%f218, %f158, %f166, %f218;
$L__BB1_21:
	add.s32 	%r74, %r22, 1;
	setp.eq.s32 	%p14, %r74, %r3;
	@%p14 bra 	$L__BB1_23;
	shl.b32 	%r75, %r92, 4;
	mov.u32 	%r76, shared_tile;
	add.s32 	%r77, %r76, %r75;
	ld.shared.v4.f32 	{%f167, %f168, %f169, %f170}, [%r77+16];
	sub.f32 	%f171, %f167, %f1;
	sub.f32 	%f172, %f168, %f2;
	sub.f32 	%f173, %f169, %f3;
	mul.f32 	%f174, %f172, %f172;
	fma.rn.f32 	%f175, %f171, %f171, %f174;
	fma.rn.f32 	%f176, %f173, %f173, %f175;
	add.f32 	%f177, %f176, 0f3F000000;
	rsqrt.approx.f32 	%f178, %f177;
	mul.f32 	%f179, %f178, %f178;
	mul.f32 	%f180, %f178, %f179;
	mul.f32 	%f181, %f170, %f180;
	fma.rn.f32 	%f216, %f171, %f181, %f216;
	fma.rn.f32 	%f217, %f172, %f181, %f217;
	fma.rn.f32 	%f218, %f173, %f181, %f218;
$L__BB1_23:
	add.s32 	%r92, %r92, 2;
$L__BB1_24:
	and.b16  	%rs9, %rs2, 1;
	setp.eq.b16 	%p15, %rs9, 1;
	not.pred 	%p16, %p15;
	@%p16 bra 	$L__BB1_27;
	add.s32 	%r78, %r92, %r5;
	setp.eq.s32 	%p17, %r78, %r3;
	@%p17 bra 	$L__BB1_27;
	shl.b32 	%r79, %r92, 4;
	mov.u32 	%r80, shared_tile;
	add.s32 	%r81, %r80, %r79;
	ld.shared.v4.f32 	{%f182, %f183, %f184, %f185}, [%r81];
	sub.f32 	%f186, %f182, %f1;
	sub.f32 	%f187, %f183, %f2;
	sub.f32 	%f188, %f184, %f3;
	mul.f32 	%f189, %f187, %f187;
	fma.rn.f32 	%f190, %f186, %f186, %f189;
	fma.rn.f32 	%f191, %f188, %f188, %f190;
	add.f32 	%f192, %f191, 0f3F000000;
	rsqrt.approx.f32 	%f193, %f192;
	mul.f32 	%f194, %f193, %f193;
	mul.f32 	%f195, %f193, %f194;
	mul.f32 	%f196, %f185, %f195;
	fma.rn.f32 	%f216, %f186, %f196, %f216;
	fma.rn.f32 	%f217, %f187, %f196, %f217;
	fma.rn.f32 	%f218, %f188, %f196, %f218;
$L__BB1_27:
	bar.sync 	0;
	setp.lt.s32 	%p18, %r87, %r53;
	add.s32 	%r86, %r86, 1;
	add.s16 	%rs11, %rs11, 1;
	@%p18 bra 	$L__BB1_3;
$L__BB1_28:
	mov.b32 	%r83, 0;
	st.local.u32 	[%rd2], %r83;
	mov.b32 	%r95, 1;
$L__BB1_29:
	mov.u32 	%r26, %r95;
	ld.param.u32 	%r85, [_Z27computeBarnesHutForcesTiledP4BodyP10OctreeNodeii_param_3];
	add.s32 	%r95, %r26, -1;
	mul.wide.u32 	%rd12, %r95, 4;
	add.s64 	%rd13, %rd2, %rd12;
	ld.local.u32 	%r28, [%rd13];
	setp.lt.s32 	%p19, %r28, 0;
	setp.ge.s32 	%p20, %r28, %r85;
	or.pred  	%p21, %p19, %p20;
	@%p21 bra 	$L__BB1_50;
	ld.param.u64 	%rd33, [_Z27computeBarnesHutForcesTiledP4BodyP10OctreeNodeii_param_1];
	cvta.to.global.u64 	%rd14, %rd33;
	mul.wide.u32 	%rd15, %r28, 80;
	add.s64 	%rd4, %rd14, %rd15;
	ld.global.f32 	%f70, [%rd4+12];
	ld.global.v4.u32 	{%r29, %r30, %r31, %r32}, [%rd4+32];
	ld.global.v4.u32 	{%r33, %r34, %r35, %r36}, [%rd4+48];
	setp.le.f32 	%p22, %f70, 0f00000000;
	@%p22 bra 	$L__BB1_50;
	ld.global.u32 	%r37, [%rd4+28];
	.pragma "used_bytes_mask 4095";
	ld.global.v4.f32 	{%f197, %f198, %f199, %f200}, [%rd4];
	ld.global.u8 	%rs10, [%rd4+64];
	ld.global.f32 	%f201, [%rd4+68];
	sub.f32 	%f71, %f197, %f1;
	sub.f32 	%f72, %f198, %f2;
	sub.f32 	%f73, %f199, %f3;
	mul.f32 	%f202, %f72, %f72;
	fma.rn.f32 	%f203, %f71, %f71, %f202;
	fma.rn.f32 	%f204, %f73, %f73, %f203;
	add.f32 	%f74, %f204, 0f3F000000;
	sqrt.rn.f32 	%f75, %f74;
	setp.eq.s16 	%p23, %rs10, 0;
	div.rn.f32 	%f205, %f201, %f75;
	setp.geu.f32 	%p24, %f205, 0f3F333333;
	and.pred  	%p25, %p23, %p24;
	@%p25 bra 	$L__BB1_34;
	setp.eq.s32 	%p34, %r37, %r3;
	setp.leu.f32 	%p35, %f75, 0f40A00000;
	or.pred  	%p36, %p34, %p35;
	@%p36 bra 	$L__BB1_50;
	mul.f32 	%f207, %f75, %f74;
	rcp.rn.f32 	%f208, %f207;
	mul.f32 	%f209, %f208, %f70;
	fma.rn.f32 	%f216, %f71, %f209, %f216;
	fma.rn.f32 	%f217, %f72, %f209, %f217;
	fma.rn.f32 	%f218, %f73, %f209, %f218;
	bra.uni 	$L__BB1_50;
$L__BB1_34:
	setp.eq.s32 	%p26, %r29, -1;
	@%p26 bra 	$L__BB1_36;
	add.s32 	%r84, %r26, -1;
	mul.wide.u32 	%rd16, %r84, 4;
	add.s64 	%rd17, %rd2, %rd16;
	st.local.u32 	[%rd17], %r29;
	mov.u32 	%r95, %r26;
$L__BB1_36:
	setp.eq.s32 	%p27, %r30, -1;
	@%p27 bra 	$L__BB1_38;
	add.s32 	%r39, %r95, 1;
	mul.wide.u32 	%rd18, %r95, 4;
	add.s64 	%rd19, %rd2, %rd18;
	st.local.u32 	[%rd19], %r30;
	mov.u32 	%r95, %r39;
$L__BB1_38:
	setp.eq.s32 	%p28, %r31, -1;
	@%p28 bra 	$L__BB1_40;
	add.s32 	%r41, %r95, 1;
	mul.wide.u32 	%rd20, %r95, 4;
	add.s64 	%rd21, %rd2, %rd20;
	st.local.u32 	[%rd21], %r31;
	mov.u32 	%r95, %r41;
$L__BB1_40:
	setp.eq.s32 	%p29, %r32, -1;
	@%p29 bra 	$L__BB1_42;
	add.s32 	%r43, %r95, 1;
	mul.wide.u32 	%rd22, %r95, 4;
	add.s64 	%rd23, %rd2, %rd22;
	st.local.u32 	[%rd23], %r32;
	mov.u32 	%r95, %r43;
$L__BB1_42:
	setp.eq.s32 	%p30, %r33, -1;
	@%p30 bra 	$L__BB1_44;
	add.s32 	%r45, %r95, 1;
	mul.wide.u32 	%rd24, %r95, 4;
	add.s64 	%rd25, %rd2, %rd24;
	st.local.u32 	[%rd25], %r33;
	mov.u32 	%r95, %r45;
$L__BB1_44:
	setp.eq.s32 	%p31, %r34, -1;
	@%p31 bra 	$L__BB1_46;
	add.s32 	%r47, %r95, 1;
	mul.wide.u32 	%rd26, %r95, 4;
	add.s64 	%rd27, %rd2, %rd26;
	st.local.u32 	[%rd27], %r34;
	mov.u32 	%r95, %r47;
$L__BB1_46:
	setp.eq.s32 	%p32, %r35, -1;
	@%p32 bra 	$L__BB1_48;
	add.s32 	%r49, %r95, 1;
	mul.wide.u32 	%rd28, %r95, 4;
	add.s64 	%rd29, %rd2, %rd28;
	st.local.u32 	[%rd29], %r35;
	mov.u32 	%r95, %r49;
$L__BB1_48:
	setp.eq.s32 	%p33, %r36, -1;
	@%p33 bra 	$L__BB1_50;
	add.s32 	%r51, %r95, 1;
	mul.wide.u32 	%rd30, %r95, 4;
	add.s64 	%rd31, %rd2, %rd30;
	st.local.u32 	[%rd31], %r36;
	mov.u32 	%r95, %r51;
$L__BB1_50:
	setp.ne.s32 	%p37, %r95, 0;
	@%p37 bra 	$L__BB1_29;
	st.global.v2.f32 	[%rd3+24], {%f216, %f217};
	st.global.f32 	[%rd3+32], %f218;
$L__BB1_52:
	ret;

}
	// .globl	_Z12updateBodiesP4Bodyif
.visible .entry _Z12updateBodiesP4Bodyif(
	.param .u64 .ptr .align 1 _Z12updateBodiesP4Bodyif_param_0,
	.param .u32 _Z12updateBodiesP4Bodyif_param_1,
	.param .f32 _Z12updateBodiesP4Bodyif_param_2
)
{
	.reg .pred 	%p<2>;
	.reg .b32 	%r<7>;
	.reg .b32 	%f<21>;
	.reg .b64 	%rd<5>;

	ld.param.u64 	%rd1, [_Z12updateBodiesP4Bodyif_param_0];
	ld.param.u32 	%r2, [_Z12updateBodiesP4Bodyif_param_1];
	ld.param.f32 	%f1, [_Z12updateBodiesP4Bodyif_param_2];
	mov.u32 	%r3, %ctaid.x;
	mov.u32 	%r4, %ntid.x;
	mov.u32 	%r5, %tid.x;
	mad.lo.s32 	%r1, %r3, %r4, %r5;
	setp.ge.s32 	%p1, %r1, %r2;
	@%p1 bra 	$L__BB2_2;
	cvta.to.global.u64 	%rd2, %rd1;
	mul.wide.s32 	%rd3, %r1, 48;
	add.s64 	%rd4, %rd2, %rd3;
	ld.global.v4.f32 	{%f2, %f3, %f4, %f5}, [%rd4+16];
	mul.f32 	%f6, %f4, 0f3F000000;
	ld.global.v4.f32 	{%f7, %f8, %f9, %f10}, [%rd4];
	fma.rn.f32 	%f11, %f1, %f6, %f10;
	mul.f32 	%f12, %f5, 0f3F000000;
	fma.rn.f32 	%f13, %f1, %f12, %f2;
	ld.global.f32 	%f14, [%rd4+32];
	mul.f32 	%f15, %f14, 0f3F000000;
	fma.rn.f32 	%f16, %f1, %f15, %f3;
	fma.rn.f32 	%f17, %f1, %f11, %f7;
	fma.rn.f32 	%f18, %f1, %f13, %f8;
	fma.rn.f32 	%f19, %f1, %f16, %f9;
	st.global.v4.f32 	[%rd4], {%f17, %f18, %f19, %f11};
	mov.f32 	%f20, 0f00000000;
	st.global.v4.f32 	[%rd4+16], {%f13, %f16, %f20, %f20};
	mov.b32 	%r6, 0;
	st.global.u32 	[%rd4+32], %r6;
$L__BB2_2:
	ret;

}


// ===== COMPILED SASS (sm_100) =====

	.target	sm_100

	.elftype	@"ET_EXEC"


//--------------------- .note.nv.tkinfo           --------------------------
	.section	.note.nv.tkinfo,"",@"SHT_NOTE"
	.sectionflags	@"SHF_NOTE_NV_TKINFO"
	.tkinfo
        /*0018*/ 	.word	0x00000002
        /*0030*/ 	.string	""
        /*0030*/ 	.string	"ptxas"
        /*0030*/ 	.string	"Cuda compilation tools, release 13.0, V13.0.88"
        /*0030*/ 	.string	"Build cuda_13.0.r13.0/compiler.36424714_0"
        /*0030*/ 	.string	"-arch sm_100 -m 64 "



//--------------------- .note.nv.cuinfo           --------------------------
	.section	.note.nv.cuinfo,"",@"SHT_NOTE"
	.sectionflags	@"SHF_NOTE_NV_CUINFO"
        /*0018*/ 	.short	0x0002
        /*001a*/ 	.short	0x0064
        /*001c*/ 	.short	0x0082
	.zero		2


//--------------------- .nv.info                  --------------------------
	.section	.nv.info,"",@"SHT_CUDA_INFO"
	.align	4


	//----- nvinfo : EIATTR_REGCOUNT
	.align		4
        /*0000*/ 	.byte	0x04, 0x2f
        /*0002*/ 	.short	(.L_1 - .L_0)
	.align		4
.L_0:
        /*0004*/ 	.word	index@(_Z18resetAccelerationsP4Bodyi)
        /*0008*/ 	.word	0x00000008


	//----- nvinfo : EIATTR_FRAME_SIZE
	.align		4
.L_1:
        /*000c*/ 	.byte	0x04, 0x11
        /*000e*/ 	.short	(.L_3 - .L_2)
	.align		4
.L_2:
        /*0010*/ 	.word	index@(_Z18resetAccelerationsP4Bodyi)
        /*0014*/ 	.word	0x00000000


	//----- nvinfo : EIATTR_REGCOUNT
	.align		4
.L_3:
        /*0018*/ 	.byte	0x04, 0x2f
        /*001a*/ 	.short	(.L_5 - .L_4)
	.align		4
.L_4:
        /*001c*/ 	.word	index@(_Z27computeBarnesHutForcesTiledP4BodyP10OctreeNodeii)
        /*0020*/ 	.word	0x00000027


	//----- nvinfo : EIATTR_FRAME_SIZE
	.align		4
.L_5:
        /*0024*/ 	.byte	0x04, 0x11
        /*0026*/ 	.short	(.L_7 - .L_6)
	.align		4
.L_6:
        /*0028*/ 	.word	index@($__internal_2_$__cuda_sm3x_div_rn_noftz_f32_slowpath)
        /*002c*/ 	.word	0x00000100


	//----- nvinfo : EIATTR_FRAME_SIZE
	.align		4
.L_7:
        /*0030*/ 	.byte	0x04, 0x11
        /*0032*/ 	.short	(.L_9 - .L_8)
	.align		4
.L_8:
        /*0034*/ 	.word	index@($__internal_1_$__cuda_sm20_sqrt_rn_f32_slowpath)
        /*0038*/ 	.word	0x00000100


	//----- nvinfo : EIATTR_FRAME_SIZE
	.align		4
.L_9:
        /*003c*/ 	.byte	0x04, 0x11
        /*003e*/ 	.short	(.L_11 - .L_10)
	.align		4
.L_10:
        /*0040*/ 	.word	index@($__internal_0_$__cuda_sm20_rcp_rn_f32_slowpath)
        /*0044*/ 	.word	0x00000100


	//----- nvinfo : EIATTR_FRAME_SIZE
	.align		4
.L_11:
        /*0048*/ 	.byte	0x04, 0x11
        /*004a*/ 	.short	(.L_13 - .L_12)
	.align		4
.L_12:
        /*004c*/ 	.word	index@(_Z27computeBarnesHutForcesTiledP4BodyP10OctreeNodeii)
        /*0050*/ 	.word	0x00000100


	//----- nvinfo : EIATTR_REGCOUNT
	.align		4
.L_13:
        /*0054*/ 	.byte	0x04, 0x2f
        /*0056*/ 	.short	(.L_15 - .L_14)
	.align		4
.L_14:
        /*0058*/ 	.word	index@(_Z12updateBodiesP4Bodyif)
        /*005c*/ 	.word	0x0000000e


	//----- nvinfo : EIATTR_FRAME_SIZE
	.align		4
.L_15:
        /*0060*/ 	.byte	0x04, 0x11
        /*0062*/ 	.short	(.L_17 - .L_16)
	.align		4
.L_16:
        /*0064*/ 	.word	index@(_Z12updateBodiesP4Bodyif)
        /*0068*/ 	.word	0x00000000


	//----- nvinfo : EIATTR_MIN_STACK_SIZE
	.align		4
.L_17:
        /*006c*/ 	.byte	0x04, 0x12
        /*006e*/ 	.short	(.L_19 - .L_18)
	.align		4
.L_18:
        /*0070*/ 	.word	index@(_Z12updateBodiesP4Bodyif)
        /*0074*/ 	.word	0x00000000


	//----- nvinfo : EIATTR_MIN_STACK_SIZE
	.align		4
.L_19:
        /*0078*/ 	.byte	0x04, 0x12
        /*007a*/ 	.short	(.L_21 - .L_20)
	.align		4
.L_20:
        /*007c*/ 	.word	index@(_Z27computeBarnesHutForcesTiledP4BodyP10OctreeNodeii)
        /*0080*/ 	.word	0x00000100


	//----- nvinfo : EIATTR_MIN_STACK_SIZE
	.align		4
.L_21:
        /*0084*/ 	.byte	0x04, 0x12
        /*0086*/ 	.short	(.L_23 - .L_22)
	.align		4
.L_22:
        /*0088*/ 	.word	index@(_Z18resetAccelerationsP4Bodyi)
        /*008c*/ 	.word	0x00000000
.L_23:


//--------------------- .nv.compat                --------------------------
	.section	.nv.compat,"",@"SHT_CUDA_COMPAT_INFO"
	.align	4
        /*0000*/ 	.byte	0x02, 0x09, 0x00, 0x00, 0x02, 0x02, 0x01, 0x00, 0x02, 0x05, 0x05, 0x00, 0x03, 0x07, 0x01, 0x01
        /*0010*/ 	.byte	0x02, 0x03, 0x00, 0x00, 0x02, 0x06, 0x01, 0x00, 0x04, 0x0b, 0x08, 0x00, 0x01, 0x00, 0x00, 0x00
        /*0020*/ 	.byte	0x00, 0x00, 0x00, 0x00


//--------------------- .nv.info._Z12updateBodiesP4Bodyif --------------------------
	.section	.nv.info._Z12updateBodiesP4Bodyif,"",@"SHT_CUDA_INFO"
	.sectionflags	@""
	.align	4


	//----- nvinfo : EIATTR_CUDA_API_VERSION
	.align		4
        /*0000*/ 	.byte	0x04, 0x37
        /*0002*/ 	.short	(.L_25 - .L_24)
.L_24:
        /*0004*/ 	.word	0x00000082


	//----- nvinfo : EIATTR_KPARAM_INFO
	.align		4
.L_25:
        /*0008*/ 	.byte	0x04, 0x17
        /*000a*/ 	.short	(.L_27 - .L_26)
.L_26:
        /*000c*/ 	.word	0x00000000
        /*0010*/ 	.short	0x0002
        /*0012*/ 	.short	0x000c
        /*0014*/ 	.byte	0x00, 0xf0, 0x11, 0x00


	//----- nvinfo : EIATTR_KPARAM_INFO
	.align		4
.L_27:
        /*0018*/ 	.byte	0x04, 0x17
        /*001a*/ 	.short	(.L_29 - .L_28)
.L_28:
        /*001c*/ 	.word	0x00000000
        /*0020*/ 	.short	0x0001
        /*0022*/ 	.short	0x0008
        /*0024*/ 	.byte	0x00, 0xf0, 0x11, 0x00


	//----- nvinfo : EIATTR_KPARAM_INFO
	.align		4
.L_29:
        /*0028*/ 	.byte	0x04, 0x17
        /*002a*/ 	.short	(.L_31 - .L_30)
.L_30:
        /*002c*/ 	.word	0x00000000
        /*0030*/ 	.short	0x0000
        /*0032*/ 	.short	0x0000
        /*0034*/ 	.byte	0x00, 0xf5, 0x21, 0x00


	//----- nvinfo : EIATTR_SPARSE_MMA_MASK
	.align		4
.L_31:
        /*0038*/ 	.byte	0x03, 0x50
        /*003a*/ 	.short	0x0000


	//----- nvinfo : EIATTR_MAXREG_COUNT
	.align		4
        /*003c*/ 	.byte	0x03, 0x1b
        /*003e*/ 	.short	0x00ff


	//----- nvinfo : EIATTR_MERCURY_ISA_VERSION
	.align		4
        /*0040*/ 	.byte	0x03, 0x5f
        /*0042*/ 	.short	0x0101


	//----- nvinfo : EIATTR_VRC_CTA_INIT_COUNT
	.align		4
        /*0044*/ 	.byte	0x02, 0x4a
	.zero		1
	.zero		1


	//----- nvinfo : EIATTR_EXIT_INSTR_OFFSETS
	.align		4
        /*0048*/ 	.byte	0x04, 0x1c
        /*004a*/ 	.short	(.L_33 - .L_32)


	//   ....[0]....
.L_32:
        /*004c*/ 	.word	0x00000070


	//   ....[1]....
        /*0050*/ 	.word	0x000001c0


	//----- nvinfo : EIATTR_CBANK_PARAM_SIZE
	.align		4
.L_33:
        /*0054*/ 	.byte	0x03, 0x19
        /*0056*/ 	.short	0x0010


	//----- nvinfo : EIATTR_PARAM_CBANK
	.align		4
        /*0058*/ 	.byte	0x04, 0x0a
        /*005a*/ 	.short	(.L_35 - .L_34)
	.align		4
.L_34:
        /*005c*/ 	.word	index@(.nv.constant0._Z12updateBodiesP4Bodyif)
        /*0060*/ 	.short	0x0380
        /*0062*/ 	.short	0x0010


	//----- nvinfo : EIATTR_SW_WAR
	.align		4
.L_35:
        /*0064*/ 	.byte	0x04, 0x36
        /*0066*/ 	.short	(.L_37 - .L_36)
.L_36:
        /*0068*/ 	.word	0x00000008
.L_37:


//--------------------- .nv.info._Z27computeBarnesHutForcesTiledP4BodyP10OctreeNodeii --------------------------
	.section	.nv.info._Z27computeBarnesHutForcesTiledP4BodyP10OctreeNodeii,"",@"SHT_CUDA_INFO"
	.sectionflags	@""
	.align	4


	//----- nvinfo : EIATTR_CUDA_API_VERSION
	.align		4
        /*0000*/ 	.byte	0x04, 0x37
        /*0002*/ 	.short	(.L_39 - .L_38)
.L_38:
        /*0004*/ 	.word	0x00000082


	//----- nvinfo : EIATTR_KPARAM_INFO
	.align		4
.L_39:
        /*0008*/ 	.byte	0x04, 0x17
        /*000a*/ 	.short	(.L_41 - .L_40)
.L_40:
        /*000c*/ 	.word	0x00000000
        /*0010*/ 	.short	0x0003
        /*0012*/ 	.short	0x0014
        /*0014*/ 	.byte	0x00, 0xf0, 0x11, 0x00


	//----- nvinfo : EIATTR_KPARAM_INFO
	.align		4
.L_41:
        /*0018*/ 	.byte	0x04, 0x17
        /*001a*/ 	.short	(.L_43 - .L_42)
.L_42:
        /*001c*/ 	.word	0x00000000
        /*0020*/ 	.short	0x0002
        /*0022*/ 	.short	0x0010
        /*0024*/ 	.byte	0x00, 0xf0, 0x11, 0x00


	//----- nvinfo : EIATTR_KPARAM_INFO
	.align		4
.L_43:
        /*0028*/ 	.byte	0x04, 0x17
        /*002a*/ 	.short	(.L_45 - .L_44)
.L_44:
        /*002c*/ 	.word	0x00000000
        /*0030*/ 	.short	0x0001
        /*0032*/ 	.short	0x0008
        /*0034*/ 	.byte	0x00, 0xf5, 0x21, 0x00


	//----- nvinfo : EIATTR_KPARAM_INFO
	.align		4
.L_45:
        /*0038*/ 	.byte	0x04, 0x17
        /*003a*/ 	.short	(.L_47 - .L_46)
.L_46:
        /*003c*/ 	.word	0x00000000
        /*0040*/ 	.short	0x0000
        /*0042*/ 	.short	0x0000
        /*0044*/ 	.byte	0x00, 0xf5, 0x21, 0x00


	//----- nvinfo : EIATTR_SPARSE_MMA_MASK
	.align		4
.L_47:
        /*0048*/ 	.byte	0x03, 0x50
        /*004a*/ 	.short	0x0000


	//----- nvinfo : EIATTR_MAXREG_COUNT
	.align		4
        /*004c*/ 	.byte	0x03, 0x1b
        /*004e*/ 	.short	0x00ff


	//----- nvinfo : EIATTR_NUM_BARRIERS
	.align		4
        /*0050*/ 	.byte	0x02, 0x4c
        /*0052*/ 	.byte	0x01
	.zero		1


	//----- nvinfo : EIATTR_MERCURY_ISA_VERSION
	.align		4
        /*0054*/ 	.byte	0x03, 0x5f
        /*0056*/ 	.short	0x0101


	//----- nvinfo : EIATTR_UNUSED_LOAD_BYTE_OFFSET
	.align		4
        /*0058*/ 	.byte	0x04, 0x44
        /*005a*/ 	.short	(.L_49 - .L_48)


	//   ....[0]....
.L_48:
        /*005c*/ 	.word	0x000000c0
        /*0060*/ 	.word	0x00000fff


	//   ....[1]....
        /*0064*/ 	.word	0x000001b0
        /*0068*/ 	.word	0x00000fff


	//   ....[2]....
        /*006c*/ 	.word	0x000010c0
        /*0070*/ 	.word	0x00000fff


	//----- nvinfo : EIATTR_VRC_CTA_INIT_COUNT
	.align		4
.L_49:
        /*0074*/ 	.byte	0x02, 0x4a
	.zero		1
	.zero		1


	//----- nvinfo : EIATTR_EXIT_INSTR_OFFSETS
	.align		4
        /*0078*/ 	.byte	0x04, 0x1c
        /*007a*/ 	.short	(.L_51 - .L_50)


	//   ....[0]....
.L_50:
        /*007c*/ 	.word	0x00000080


	//   ....[1]....
        /*0080*/ 	.word	0x000017b0


	//----- nvinfo : EIATTR_CRS_STACK_SIZE
	.align		4
.L_51:
        /*0084*/ 	.byte	0x04, 0x1e
        /*0086*/ 	.short	(.L_53 - .L_52)
.L_52:
        /*0088*/ 	.word	0x00000000


	//----- nvinfo : EIATTR_CBANK_PARAM_SIZE
	.align		4
.L_53:
        /*008c*/ 	.byte	0x03, 0x19
        /*008e*/ 	.short	0x0018


	//----- nvinfo : EIATTR_PARAM_CBANK
	.align		4
        /*0090*/ 	.byte	0x04, 0x0a
        /*0092*/ 	.short	(.L_55 - .L_54)
	.align		4
.L_54:
        /*0094*/ 	.word	index@(.nv.constant0._Z27computeBarnesHutForcesTiledP4BodyP10OctreeNodeii)
        /*0098*/ 	.short	0x0380
        /*009a*/ 	.short	0x0018


	//----- nvinfo : EIATTR_SW_WAR
	.align		4
.L_55:
        /*009c*/ 	.byte	0x04, 0x36
        /*009e*/ 	.short	(.L_57 - .L_56)
.L_56:
        /*00a0*/ 	.word	0x00000008
.L_57:


//--------------------- .nv.info._Z18resetAccelerationsP4Bodyi --------------------------
	.section	.nv.info._Z18resetAccelerationsP4Bodyi,"",@"SHT_CUDA_INFO"
	.sectionflags	@""
	.align	4


	//----- nvinfo : EIATTR_CUDA_API_VERSION
	.align		4
        /*0000*/ 	.byte	0x04, 0x37
        /*0002*/ 	.short	(.L_59 - .L_58)
.L_58:
        /*0004*/ 	.word	0x00000082


	//----- nvinfo : EIATTR_KPARAM_INFO
	.align		4
.L_59:
        /*0008*/ 	.byte	0x04, 0x17
        /*000a*/ 	.short	(.L_61 - .L_60)
.L_60:
        /*000c*/ 	.word	0x00000000
        /*0010*/ 	.short	0x0001
        /*0012*/ 	.short	0x0008
        /*0014*/ 	.byte	0x00, 0xf0, 0x11, 0x00


	//----- nvinfo : EIATTR_KPARAM_INFO
	.align		4
.L_61:
        /*0018*/ 	.byte	0x04, 0x17
        /*001a*/ 	.short	(.L_63 - .L_62)
.L_62:
        /*001c*/ 	.word	0x00000000
        /*0020*/ 	.short	0x0000
        /*0022*/ 	.short	0x0000
        /*0024*/ 	.byte	0x00, 0xf5, 0x21, 0x00


	//----- nvinfo : EIATTR_SPARSE_MMA_MASK
	.align		4
.L_63:
        /*0028*/ 	.byte	0x03, 0x50
        /*002a*/ 	.short	0x0000


	//----- nvinfo : EIATTR_MAXREG_COUNT
	.align		4
        /*002c*/ 	.byte	0x03, 0x1b
        /*002e*/ 	.short	0x00ff


	//----- nvinfo : EIATTR_MERCURY_ISA_VERSION
	.align		4
        /*0030*/ 	.byte	0x03, 0x5f
        /*0032*/ 	.short	0x0101


	//----- nvinfo : EIATTR_VRC_CTA_INIT_COUNT
	.align		4
        /*0034*/ 	.byte	0x02, 0x4a
	.zero		1
	.zero		1


	//----- nvinfo : EIATTR_EXIT_INSTR_OFFSETS
	.align		4
        /*0038*/ 	.byte	0x04, 0x1c
        /*003a*/ 	.short	(.L_65 - .L_64)


	//   ....[0]....
.L_64:
        /*003c*/ 	.word	0x00000070


	//   ....[1]....
        /*0040*/ 	.word	0x000000d0


	//----- nvinfo : EIATTR_CBANK_PARAM_SIZE
	.align		4
.L_65:
        /*0044*/ 	.byte	0x03, 0x19
        /*0046*/ 	.short	0x000c


	//----- nvinfo : EIATTR_PARAM_CBANK
	.align		4
        /*0048*/ 	.byte	0x04, 0x0a
        /*004a*/ 	.short	(.L_67 - .L_66)
	.align		4
.L_66:
        /*004c*/ 	.word	index@(.nv.constant0._Z18resetAccelerationsP4Bodyi)
        /*0050*/ 	.short	0x0380
        /*0052*/ 	.short	0x000c


	//----- nvinfo : EIATTR_SW_WAR
	.align		4
.L_67:
        /*0054*/ 	.byte	0x04, 0x36
        /*0056*/ 	.short	(.L_69 - .L_68)
.L_68:
        /*0058*/ 	.word	0x00000008
.L_69:


//--------------------- .nv.callgraph             --------------------------
	.section	.nv.callgraph,"",@"SHT_CUDA_CALLGRAPH"
	.align	4
	.sectionentsize	8
	.align		4
        /*0000*/ 	.word	0x00000000
	.align		4
        /*0004*/ 	.word	0xffffffff
	.align		4
        /*0008*/ 	.word	0x00000000
	.align		4
        /*000c*/ 	.word	0xfffffffe
	.align		4
        /*0010*/ 	.word	0x00000000
	.align		4
        /*0014*/ 	.word	0xfffffffd
	.align		4
        /*0018*/ 	.word	0x00000000
	.align		4
        /*001c*/ 	.word	0xfffffffc


//--------------------- .text._Z12updateBodiesP4Bodyif --------------------------
	.section	.text._Z12updateBodiesP4Bodyif,"ax",@progbits
	.align	128
        .global         _Z12updateBodiesP4Bodyif
        .type           _Z12updateBodiesP4Bodyif,@function
        .size           _Z12updateBodiesP4Bodyif,(.L_x_54 - _Z12updateBodiesP4Bodyif)
        .other          _Z12updateBodiesP4Bodyif,@"STO_CUDA_ENTRY STV_DEFAULT"
_Z12updateBodiesP4Bodyif:
.text._Z12updateBodiesP4Bodyif:
[----:B------:R-:W-:Y:S01]  /*0000*/  LDC R1, c[0x0][0x37c] ;  /* 0x0000df00ff017b82 */ /* 0x000fe20000000800 */
[----:B------:R-:W0:Y:S07]  /*0010*/  S2R R0, SR_TID.X ;  /* 0x0000000000007919 */ /* 0x000e2e0000002100 */
[----:B------:R-:W0:Y:S01]  /*0020*/  S2UR UR4, SR_CTAID.X ;  /* 0x00000000000479c3 */ /* 0x000e220000002500 */
[----:B------:R-:W1:Y:S07]  /*0030*/  LDCU UR5, c[0x0][0x388] ;  /* 0x00007100ff0577ac */ /* 0x000e6e0008000800 */
[----:B------:R-:W0:Y:S02]  /*0040*/  LDC R5, c[0x0][0x360] ;  /* 0x0000d800ff057b82 */ /* 0x000e240000000800 */
[----:B0-----:R-:W-:-:S05]  /*0050*/  IMAD R5, R5, UR4, R0 ;  /* 0x0000000405057c24 */ /* 0x001fca000f8e0200 */
[----:B-1----:R-:W-:-:S13]  /*0060*/  ISETP.GE.AND P0, PT, R5, UR5, PT ;  /* 0x0000000505007c0c */ /* 0x002fda000bf06270 */
[----:B------:R-:W-:Y:S05]  /*0070*/  @P0 EXIT ;  /* 0x000000000000094d */ /* 0x000fea0003800000 */
[----:B------:R-:W0:Y:S01]  /*0080*/  LDC.64 R2, c[0x0][0x380] ;  /* 0x0000e000ff027b82 */ /* 0x000e220000000a00 */
[----:B------:R-:W1:Y:S01]  /*0090*/  LDCU.64 UR4, c[0x0][0x358] ;  /* 0x00006b00ff0477ac */ /* 0x000e620008000a00 */
[----:B------:R-:W2:Y:S01]  /*00a0*/  LDCU UR6, c[0x0][0x38c] ;  /* 0x00007180ff0677ac */ /* 0x000ea20008000800 */
[----:B0-----:R-:W-:-:S05]  /*00b0*/  IMAD.WIDE R2, R5, 0x30, R2 ;  /* 0x0000003005027825 */ /* 0x001fca00078e0202 */
[----:B-1----:R-:W3:Y:S04]  /*00c0*/  LDG.E.128 R8, desc[UR4][R2.64+0x10] ;  /* 0x0000100402087981 */ /* 0x002ee8000c1e1d00 */
[----:B------:R-:W4:Y:S04]  /*00d0*/  LDG.E R0, desc[UR4][R2.64+0x20] ;  /* 0x0000200402007981 */ /* 0x000f28000c1e1900 */
[----:B------:R-:W5:Y:S04]  /*00e0*/  LDG.E.128 R4, desc[UR4][R2.64] ;  /* 0x0000000402047981 */ /* 0x000f68000c1e1d00 */
[----:B------:R-:W-:Y:S01]  /*00f0*/  STG.E desc[UR4][R2.64+0x20], RZ ;  /* 0x000020ff02007986 */ /* 0x000fe2000c101904 */
[----:B---3--:R-:W-:Y:S01]  /*0100*/  FMUL R11, R11, 0.5 ;  /* 0x3f0000000b0b7820 */ /* 0x008fe20000400000 */
[----:B------:R-:W-:Y:S01]  /*0110*/  FMUL R10, R10, 0.5 ;  /* 0x3f0000000a0a7820 */ /* 0x000fe20000400000 */
[----:B----4-:R-:W-:-:S02]  /*0120*/  FMUL R0, R0, 0.5 ;  /* 0x3f00000000007820 */ /* 0x010fc40000400000 */
[----:B--2---:R-:W-:Y:S01]  /*0130*/  FFMA R8, R11, UR6, R8 ;  /* 0x000000060b087c23 */ /* 0x004fe20008000008 */
[----:B-----5:R-:W-:Y:S01]  /*0140*/  FFMA R7, R10, UR6, R7 ;  /* 0x000000060a077c23 */ /* 0x020fe20008000007 */
[----:B------:R-:W-:Y:S01]  /*0150*/  FFMA R9, R0, UR6, R9 ;  /* 0x0000000600097c23 */ /* 0x000fe20008000009 */
[----:B------:R-:W-:Y:S01]  /*0160*/  CS2R R10, SRZ ;  /* 0x00000000000a7805 */ /* 0x000fe2000001ff00 */
[----:B------:R-:W-:Y:S01]  /*0170*/  FFMA R5, R8, UR6, R5 ;  /* 0x0000000608057c23 */ /* 0x000fe20008000005 */
[----:B------:R-:W-:Y:S01]  /*0180*/  FFMA R4, R7, UR6, R4 ;  /* 0x0000000607047c23 */ /* 0x000fe20008000004 */
[----:B------:R-:W-:Y:S02]  /*0190*/  FFMA R6, R9, UR6, R6 ;  /* 0x0000000609067c23 */ /* 0x000fe40008000006 */
[----:B------:R-:W-:Y:S04]  /*01a0*/  STG.E.128 desc[UR4][R2.64+0x10], R8 ;  /* 0x0000100802007986 */ /* 0x000fe8000c101d04 */
[----:B------:R-:W-:Y:S01]  /*01b0*/  STG.E.128 desc[UR4][R2.64], R4 ;  /* 0x0000000402007986 */ /* 0x000fe2000c101d04 */
[----:B------:R-:W-:Y:S05]  /*01c0*/  EXIT ;  /* 0x000000000000794d */ /* 0x000fea0003800000 */
.L_x_0:
[----:B------:R-:W-:-:S00]  /*01d0*/  BRA `(.L_x_0) ;  /* 0xfffffffc00fc7947 */ /* 0x000fc0000383ffff */
[----:B------:R-:W-:-:S00]  /*01e0*/  NOP ;  /* 0x0000000000007918 */ /* 0x000fc00000000000 */
        /* <DEDUP_REMOVED lines=9> */
.L_x_54:


//--------------------- .text._Z27computeBarnesHutForcesTiledP4BodyP10OctreeNodeii --------------------------
	.section	.text._Z27computeBarnesHutForcesTiledP4BodyP10OctreeNodeii,"ax",@progbits
	.align	128
        .global         _Z27computeBarnesHutForcesTiledP4BodyP10OctreeNodeii
        .type           _Z27computeBarnesHutForcesTiledP4BodyP10OctreeNodeii,@function
        .size           _Z27computeBarnesHutForcesTiledP4BodyP10OctreeNodeii,(.L_x_53 - _Z27computeBarnesHutForcesTiledP4BodyP10OctreeNodeii)
        .other          _Z27computeBarnesHutForcesTiledP4BodyP10OctreeNodeii,@"STO_CUDA_ENTRY STV_DEFAULT"
_Z27computeBarnesHutForcesTiledP4BodyP10OctreeNodeii:
.text._Z27computeBarnesHutForcesTiledP4BodyP10OctreeNodeii:
[----:B------:R-:W0:Y:S01]  /*0000*/  LDC R1, c[0x0][0x37c] ;  /* 0x0000df00ff017b82 */ /* 0x000e220000000800 */
[----:B------:R-:W1:Y:S07]  /*0010*/  S2R R0, SR_TID.X ;  /* 0x0000000000007919 */ /* 0x000e6e0000002100 */
[----:B------:R-:W1:Y:S01]  /*0020*/  S2UR UR4, SR_CTAID.X ;  /* 0x00000000000479c3 */ /* 0x000e620000002500 */
[----:B------:R-:W2:Y:S01]  /*0030*/  LDCU UR5, c[0x0][0x390] ;  /* 0x00007200ff0577ac */ /* 0x000ea20008000800 */
[----:B0-----:R-:W-:-:S06]  /*0040*/  IADD3 R1, PT, PT, R1, -0x100, RZ ;  /* 0xffffff0001017810 */ /* 0x001fcc0007ffe0ff */
[----:B------:R-:W1:Y:S02]  /*0050*/  LDC R3, c[0x0][0x360] ;  /* 0x0000d800ff037b82 */ /* 0x000e640000000800 */
[----:B-1----:R-:W-:-:S05]  /*0060*/  IMAD R2, R3, UR4, R0 ;  /* 0x0000000403027c24 */ /* 0x002fca000f8e0200 */
[----:B--2---:R-:W-:-:S13]  /*0070*/  ISETP.GE.AND P0, PT, R2, UR5, PT ;  /* 0x0000000502007c0c */ /* 0x004fda000bf06270 */
[----:B------:R-:W-:Y:S05]  /*0080*/  @P0 EXIT ;  /* 0x000000000000094d */ /* 0x000fea0003800000 */
[----:B------:R-:W0:Y:S01]  /*0090*/  LDC.64 R18, c[0x0][0x380] ;  /* 0x0000e000ff127b82 */ /* 0x000e220000000a00 */
[----:B------:R-:W1:Y:S01]  /*00a0*/  LDCU.64 UR8, c[0x0][0x358] ;  /* 0x00006b00ff0877ac */ /* 0x000e620008000a00 */
[----:B0-----:R-:W-:-:S05]  /*00b0*/  IMAD.WIDE R18, R2, 0x30, R18 ;  /* 0x0000003002127825 */ /* 0x001fca00078e0212 */
[----:B-1----:R0:W5:Y:S01]  /*00c0*/  LDG.E.128 R8, desc[UR8][R18.64] ;  /* 0x0000000812087981 */ /* 0x002162000c1e1d00 */
[----:B------:R-:W-:Y:S01]  /*00d0*/  UISETP.GE.AND UP0, UPT, UR5, 0x1, UPT ;  /* 0x000000010500788c */ /* 0x000fe2000bf06270 */
[----:B------:R-:W-:Y:S01]  /*00e0*/  IMAD.MOV.U32 R16, RZ, RZ, RZ ;  /* 0x000000ffff107224 */ /* 0x000fe200078e00ff */
[----:B------:R-:W-:-:S07]  /*00f0*/  CS2R R6, SRZ ;  /* 0x0000000000067805 */ /* 0x000fce000001ff00 */
[----:B0-----:R-:W-:Y:S05]  /*0100*/  BRA.U !UP0, `(.L_x_1) ;  /* 0x0000000d08a87547 */ /* 0x001fea000b800000 */
[----:B------:R-:W-:Y:S01]  /*0110*/  HFMA2 R16, -RZ, RZ, 0, 0 ;  /* 0x00000000ff107431 */ /* 0x000fe200000001ff */
[----:B------:R-:W-:Y:S01]  /*0120*/  PRMT R4, RZ, 0x7610, R4 ;  /* 0x00007610ff047816 */ /* 0x000fe20000000004 */
[----:B------:R-:W-:Y:S01]  /*0130*/  IMAD.MOV.U32 R5, RZ, RZ, RZ ;  /* 0x000000ffff057224 */ /* 0x000fe200078e00ff */
[----:B------:R-:W-:Y:S01]  /*0140*/  CS2R R6, SRZ ;  /* 0x0000000000067805 */ /* 0x000fe2000001ff00 */
[----:B------:R-:W-:-:S06]  /*0150*/  UMOV UR4, URZ ;  /* 0x000000ff00047c82 */ /* 0x000fcc0008000000 */
.L_x_19:
[----:B0-----:R-:W0:Y:S01]  /*0160*/  LDCU UR5, c[0x0][0x390] ;  /* 0x00007200ff0577ac */ /* 0x001e220008000800 */
[----:B-----5:R-:W-:-:S04]  /*0170*/  IADD3 R11, PT, PT, R0, R5, RZ ;  /* 0x00000005000b7210 */ /* 0x020fc80007ffe0ff */
[----:B0-----:R-:W-:-:S13]  /*0180*/  ISETP.GE.AND P0, PT, R11, UR5, PT ;  /* 0x000000050b007c0c */ /* 0x001fda000bf06270 */
[----:B------:R-:W0:Y:S02]  /*0190*/  @!P0 LDC.64 R20, c[0x0][0x380] ;  /* 0x0000e000ff148b82 */ /* 0x000e240000000a00 */
[----:B0-----:R-:W-:-:S05]  /*01a0*/  @!P0 IMAD.WIDE R20, R11, 0x30, R20 ;  /* 0x000000300b148825 */ /* 0x001fca00078e0214 */
[----:B------:R-:W2:Y:S01]  /*01b0*/  @!P0 LDG.E.128 R12, desc[UR8][R20.64] ;  /* 0x00000008140c8981 */ /* 0x000ea2000c1e1d00 */
[----:B------:R-:W0:Y:S01]  /*01c0*/  @!P0 S2R R22, SR_CgaCtaId ;  /* 0x0000000000168919 */ /* 0x000e220000008800 */
[----:B------:R-:W-:Y:S02]  /*01d0*/  @!P0 MOV R11, 0x400 ;  /* 0x00000400000b8802 */ /* 0x000fe40000000f00 */
[----:B------:R-:W-:Y:S01]  /*01e0*/  IADD3 R17, PT, PT, R3, R5, RZ ;  /* 0x0000000503117210 */ /* 0x000fe20007ffe0ff */
[----:B--2---:R1:W2:Y:S01]  /*01f0*/  @!P0 LDG.E R15, desc[UR8][R20.64+0x24] ;  /* 0x00002408140f8981 */ /* 0x0042a2000c1e1900 */
[----:B0-----:R-:W-:-:S05]  /*0200*/  @!P0 LEA R11, R22, R11, 0x18 ;  /* 0x0000000b160b8211 */ /* 0x001fca00078ec0ff */
[----:B------:R-:W-:Y:S02]  /*0210*/  @!P0 IMAD R22, R0, 0x10, R11 ;  /* 0x0000001000168824 */ /* 0x000fe400078e020b */
[----:B------:R-:W-:Y:S01]  /*0220*/  IMAD.MOV.U32 R11, RZ, RZ, R5 ;  /* 0x000000ffff0b7224 */ /* 0x000fe200078e0005 */
[----:B------:R-:W-:Y:S02]  /*0230*/  MOV R5, R17 ;  /* 0x0000001100057202 */ /* 0x000fe40000000f00 */
[----:B-1----:R-:W-:Y:S01]  /*0240*/  VIMNMX.U32 R20, PT, PT, R17, UR5, PT ;  /* 0x0000000511147c48 */ /* 0x002fe2000bfe0000 */
[----:B--2---:R0:W-:Y:S01]  /*0250*/  @!P0 STS.128 [R22], R12 ;  /* 0x0000000c16008388 */ /* 0x0041e20000000c00 */
[----:B------:R-:W-:Y:S02]  /*0260*/  BAR.SYNC.DEFER_BLOCKING 0x0 ;  /* 0x0000000000007b1d */ /* 0x000fe40000010000 */
[----:B------:R-:W-:-:S13]  /*0270*/  ISETP.GT.AND P0, PT, R20, R11, PT ;  /* 0x0000000b1400720c */ /* 0x000fda0003f04270 */
[----:B------:R-:W-:Y:S05]  /*0280*/  @!P0 BRA `(.L_x_2) ;  /* 0x0000000c00308947 */ /* 0x000fea0003800000 */
[----:B------:R-:W-:Y:S02]  /*0290*/  IMAD R17, R3, UR4, RZ ;  /* 0x0000000403117c24 */ /* 0x000fe4000f8e02ff */
[----:B------:R-:W-:Y:S02]  /*02a0*/  HFMA2 R21, -RZ, RZ, 0, 0 ;  /* 0x00000000ff157431 */ /* 0x000fe400000001ff */
[----:B0-----:R-:W-:-:S05]  /*02b0*/  IMAD.IADD R12, R17, 0x1, -R20 ;  /* 0x00000001110c7824 */ /* 0x001fca00078e0a14 */
[----:B------:R-:W-:-:S13]  /*02c0*/  ISETP.GT.U32.AND P0, PT, R12, -0x4, PT ;  /* 0xfffffffc0c00780c */ /* 0x000fda0003f04070 */
[----:B------:R-:W-:Y:S05]  /*02d0*/  @P0 BRA `(.L_x_3) ;  /* 0x00000004009c0947 */ /* 0x000fea0003800000 */
[----:B------:R-:W0:Y:S01]  /*02e0*/  S2UR UR6, SR_CgaCtaId ;  /* 0x00000000000679c3 */ /* 0x000e220000008800 */
[----:B------:R-:W-:Y:S01]  /*02f0*/  IMAD.IADD R21, R20, 0x1, -R17 ;  /* 0x0000000114157824 */ /* 0x000fe200078e0a11 */
[----:B------:R-:W-:Y:S01]  /*0300*/  UMOV UR5, 0x400 ;  /* 0x0000040000057882 */ /* 0x000fe20000000000 */
[----:B------:R-:W-:-:S03]  /*0310*/  IADD3 R23, PT, PT, R2, -0x3, -R11 ;  /* 0xfffffffd02177810 */ /* 0x000fc60007ffe80b */
[C---:B------:R-:W-:Y:S02]  /*0320*/  LOP3.LUT R22, R21.reuse, 0xfffffffc, RZ, 0xc0, !PT ;  /* 0xfffffffc15167812 */ /* 0x040fe400078ec0ff */
[----:B------:R-:W-:Y:S02]  /*0330*/  LOP3.LUT R21, R21, 0xfffffffc, RZ, 0xc0, !PT ;  /* 0xfffffffc15157812 */ /* 0x000fe400078ec0ff */
[----:B------:R-:W-:Y:S01]  /*0340*/  IADD3 R22, PT, PT, -R22, RZ, RZ ;  /* 0x000000ff16167210 */ /* 0x000fe20007ffe1ff */
[----:B0-----:R-:W-:-:S04]  /*0350*/  ULEA UR5, UR6, UR5, 0x18 ;  /* 0x0000000506057291 */ /* 0x001fc8000f8ec0ff */
[----:B------:R-:W-:-:S12]  /*0360*/  UIADD3 UR5, UPT, UPT, UR5, 0x20, URZ ;  /* 0x0000002005057890 */ /* 0x000fd8000fffe0ff */
.L_x_12:
[C---:B------:R-:W-:Y:S01]  /*0370*/  VIADD R12, R23.reuse, 0x2 ;  /* 0x00000002170c7836 */ /* 0x040fe20000000000 */
[----:B------:R-:W-:Y:S01]  /*0380*/  IADD3 R22, PT, PT, R22, 0x4, RZ ;  /* 0x0000000416167810 */ /* 0x000fe20007ffe0ff */
[----:B------:R-:W-:Y:S01]  /*0390*/  BSSY.RECONVERGENT B0, `(.L_x_4) ;  /* 0x0000019000007945 */ /* 0x000fe20003800200 */
[----:B------:R-:W-:Y:S02]  /*03a0*/  ISETP.NE.AND P3, PT, R23, -0x2, PT ;  /* 0xfffffffe1700780c */ /* 0x000fe40003f65270 */
[C---:B------:R-:W-:Y:S02]  /*03b0*/  ISETP.NE.AND P2, PT, R12.reuse, -0x1, PT ;  /* 0xffffffff0c00780c */ /* 0x040fe40003f45270 */
[C---:B------:R-:W-:Y:S02]  /*03c0*/  ISETP.NE.AND P4, PT, R12.reuse, 0x1, PT ;  /* 0x000000010c00780c */ /* 0x040fe40003f85270 */
[----:B------:R-:W-:Y:S02]  /*03d0*/  ISETP.NE.AND P0, PT, R12, 0x2, PT ;  /* 0x000000020c00780c */ /* 0x000fe40003f05270 */
[----:B------:R-:W-:-:S07]  /*03e0*/  ISETP.NE.AND P1, PT, R22, RZ, PT ;  /* 0x000000ff1600720c */ /* 0x000fce0003f25270 */
[----:B------:R-:W-:Y:S06]  /*03f0*/  @!P2 BRA `(.L_x_5) ;  /* 0x000000000048a947 */ /* 0x000fec0003800000 */
[----:B------:R-:W0:Y:S02]  /*0400*/  LDS.128 R12, [UR5+-0x20] ;  /* 0xffffe005ff0c7984 */ /* 0x000e240008000c00 */
[----:B0-----:R-:W-:Y:S01]  /*0410*/  FADD R24, -R9, R13 ;  /* 0x0000000d09187221 */ /* 0x001fe20000000100 */
[----:B------:R-:W-:Y:S01]  /*0420*/  FADD R13, -R8, R12 ;  /* 0x0000000c080d7221 */ /* 0x000fe20000000100 */
[----:B------:R-:W-:Y:S02]  /*0430*/  FADD R25, -R10, R14 ;  /* 0x0000000e0a197221 */ /* 0x000fe40000000100 */
[----:B------:R-:W-:-:S04]  /*0440*/  FMUL R12, R24, R24 ;  /* 0x00000018180c7220 */ /* 0x000fc80000400000 */
[----:B------:R-:W-:-:S04]  /*0450*/  FFMA R12, R13, R13, R12 ;  /* 0x0000000d0d0c7223 */ /* 0x000fc8000000000c */
[----:B------:R-:W-:-:S04]  /*0460*/  FFMA R12, R25, R25, R12 ;  /* 0x00000019190c7223 */ /* 0x000fc8000000000c */
[----:B------:R-:W-:-:S05]  /*0470*/  FADD R12, R12, 0.5 ;  /* 0x3f0000000c0c7421 */ /* 0x000fca0000000000 */
[----:B------:R-:W-:-:S13]  /*0480*/  FSETP.GEU.AND P2, PT, |R12|, 1.175494350822287508e-38, PT ;  /* 0x008000000c00780b */ /* 0x000fda0003f4e200 */
[----:B------:R-:W-:-:S04]  /*0490*/  @!P2 FMUL R12, R12, 16777216 ;  /* 0x4b8000000c0ca820 */ /* 0x000fc80000400000 */
[----:B------:R-:W0:Y:S02]  /*04a0*/  MUFU.RSQ R14, R12 ;  /* 0x0000000c000e7308 */ /* 0x000e240000001400 */
[----:B0-----:R-:W-:-:S04]  /*04b0*/  @!P2 FMUL R14, R14, 4096 ;  /* 0x458000000e0ea820 */ /* 0x001fc80000400000 */
[----:B------:R-:W-:-:S04]  /*04c0*/  FMUL R27, R14, R14 ;  /* 0x0000000e0e1b7220 */ /* 0x000fc80000400000 */
[----:B------:R-:W-:-:S04]  /*04d0*/  FMUL R14, R14, R27 ;  /* 0x0000001b0e0e7220 */ /* 0x000fc80000400000 */
[----:B------:R-:W-:-:S04]  /*04e0*/  FMUL R14, R15, R14 ;  /* 0x0000000e0f0e7220 */ /* 0x000fc80000400000 */
[-C--:B------:R-:W-:Y:S01]  /*04f0*/  FFMA R16, R25, R14.reuse, R16 ;  /* 0x0000000e19107223 */ /* 0x080fe20000000010 */
[-C--:B------:R-:W-:Y:S01]  /*0500*/  FFMA R6, R13, R14.reuse, R6 ;  /* 0x0000000e0d067223 */ /* 0x080fe20000000006 */
[----:B------:R-:W-:-:S07]  /*0510*/  FFMA R7, R24, R14, R7 ;  /* 0x0000000e18077223 */ /* 0x000fce0000000007 */
.L_x_5:
[----:B------:R-:W-:Y:S05]  /*0520*/  BSYNC.RECONVERGENT B0 ;  /* 0x0000000000007941 */ /* 0x000fea0003800200 */
.L_x_4:
[----:B------:R-:W-:Y:S04]  /*0530*/  BSSY.RECONVERGENT B0, `(.L_x_6) ;  /* 0x0000014000007945 */ /* 0x000fe80003800200 */
[----:B------:R-:W-:Y:S05]  /*0540*/  @!P3 BRA `(.L_x_7) ;  /* 0x000000000048b947 */ /* 0x000fea0003800000 */
        /* <DEDUP_REMOVED lines=18> */
.L_x_7:
[----:B------:R-:W-:Y:S05]  /*0670*/  BSYNC.RECONVERGENT B0 ;  /* 0x0000000000007941 */ /* 0x000fea0003800200 */
.L_x_6:
[----:B------:R-:W-:Y:S04]  /*0680*/  BSSY.RECONVERGENT B0, `(.L_x_8) ;  /* 0x0000014000007945 */ /* 0x000fe80003800200 */
[----:B------:R-:W-:Y:S05]  /*0690*/  @!P4 BRA `(.L_x_9) ;  /* 0x000000000048c947 */ /* 0x000fea0003800000 */
[----:B------:R-:W0:Y:S02]  /*06a0*/  LDS.128 R12, [UR5] ;  /* 0x00000005ff0c7984 */ /* 0x000e240008000c00 */
        /* <DEDUP_REMOVED lines=17> */
.L_x_9:
[----:B------:R-:W-:Y:S05]  /*07c0*/  BSYNC.RECONVERGENT B0 ;  /* 0x0000000000007941 */ /* 0x000fea0003800200 */
.L_x_8:
[----:B------:R-:W-:Y:S04]  /*07d0*/  BSSY.RECONVERGENT B0, `(.L_x_10) ;  /* 0x0000014000007945 */ /* 0x000fe80003800200 */
[----:B------:R-:W-:Y:S05]  /*07e0*/  @!P0 BRA `(.L_x_11) ;  /* 0x0000000000488947 */ /* 0x000fea0003800000 */
[----:B------:R-:W0:Y:S02]  /*07f0*/  LDS.128 R12, [UR5+0x10] ;  /* 0x00001005ff0c7984 */ /* 0x000e240008000c00 */
        /* <DEDUP_REMOVED lines=17> */
.L_x_11:
[----:B------:R-:W-:Y:S05]  /*0910*/  BSYNC.RECONVERGENT B0 ;  /* 0x0000000000007941 */ /* 0x000fea0003800200 */
.L_x_10:
[----:B------:R-:W-:Y:S01]  /*0920*/  UIADD3 UR5, UPT, UPT, UR5, 0x40, URZ ;  /* 0x0000004005057890 */ /* 0x000fe2000fffe0ff */
[----:B------:R-:W-:Y:S01]  /*0930*/  VIADD R23, R23, 0xfffffffc ;  /* 0xfffffffc17177836 */ /* 0x000fe20000000000 */
[----:B------:R-:W-:Y:S10]  /*0940*/  @P1 BRA `(.L_x_12) ;  /* 0xfffffff800881947 */ /* 0x000ff4000383ffff */
.L_x_3:
[----:B------:R-:W-:-:S04]  /*0950*/  IADD3 R17, PT, PT, R20, -R17, RZ ;  /* 0x8000001114117210 */ /* 0x000fc80007ffe0ff */
[----:B------:R-:W-:-:S13]  /*0960*/  LOP3.LUT P0, RZ, R17, 0x3, RZ, 0xc0, !PT ;  /* 0x0000000311ff7812 */ /* 0x000fda000780c0ff */
[----:B------:R-:W-:Y:S05]  /*0970*/  @!P0 BRA `(.L_x_2) ;  /* 0x0000000400748947 */ /* 0x000fea0003800000 */
[----:B------:R-:W-:Y:S02]  /*0980*/  PRMT R12, R3, 0x9910, RZ ;  /* 0x00009910030c7816 */ /* 0x000fe400000000ff */
[----:B------:R-:W-:-:S05]  /*0990*/  PRMT R13, R4, 0x9910, RZ ;  /* 0x00009910040d7816 */ /* 0x000fca00000000ff */
[----:B------:R-:W-:-:S05]  /*09a0*/  IMAD R12, R12, R13, RZ ;  /* 0x0000000d0c0c7224 */ /* 0x000fca00078e02ff */
[----:B------:R-:W-:-:S04]  /*09b0*/  IADD3 R12, PT, PT, RZ, -R12, RZ ;  /* 0x8000000cff0c7210 */ /* 0x000fc80007ffe0ff */
[----:B------:R-:W-:-:S05]  /*09c0*/  PRMT R13, R12, 0x7710, RZ ;  /* 0x000077100c0d7816 */ /* 0x000fca00000000ff */
[----:B------:R-:W-:-:S05]  /*09d0*/  IMAD.IADD R20, R20, 0x1, R13 ;  /* 0x0000000114147824 */ /* 0x000fca00078e020d */
[----:B------:R-:W-:-:S04]  /*09e0*/  LOP3.LUT R12, R20, 0x3, RZ, 0xc0, !PT ;  /* 0x00000003140c7812 */ /* 0x000fc800078ec0ff */
[----:B------:R-:W-:-:S13]  /*09f0*/  ISETP.NE.AND P0, PT, R12, 0x1, PT ;  /* 0x000000010c00780c */ /* 0x000fda0003f05270 */
[----:B------:R-:W-:Y:S05]  /*0a00*/  @!P0 BRA `(.L_x_13) ;  /* 0x0000000000dc8947 */ /* 0x000fea0003800000 */
[----:B------:R-:W-:Y:S01]  /*0a10*/  IADD3 R15, PT, PT, R21, R11, RZ ;  /* 0x0000000b150f7210 */ /* 0x000fe20007ffe0ff */
[----:B------:R-:W-:Y:S03]  /*0a20*/  BSSY.RECONVERGENT B0, `(.L_x_14) ;  /* 0x000001b000007945 */ /* 0x000fe60003800200 */
[C---:B------:R-:W-:Y:S02]  /*0a30*/  ISETP.NE.AND P0, PT, R15.reuse, R2, PT ;  /* 0x000000020f00720c */ /* 0x040fe40003f05270 */
[----:B------:R-:W-:-:S04]  /*0a40*/  IADD3 R13, PT, PT, R15, 0x1, RZ ;  /* 0x000000010f0d7810 */ /* 0x000fc80007ffe0ff */
[----:B------:R-:W-:-:S07]  /*0a50*/  ISETP.NE.AND P1, PT, R13, R2, PT ;  /* 0x000000020d00720c */ /* 0x000fce0003f25270 */
[----:B------:R-:W-:Y:S06]  /*0a60*/  @!P0 BRA `(.L_x_15) ;  /* 0x0000000000588947 */ /* 0x000fec0003800000 */
[----:B------:R-:W0:Y:S01]  /*0a70*/  S2R R13, SR_CgaCtaId ;  /* 0x00000000000d7919 */ /* 0x000e220000008800 */
[----:B------:R-:W-:-:S04]  /*0a80*/  MOV R12, 0x400 ;  /* 0x00000400000c7802 */ /* 0x000fc80000000f00 */
[----:B0-----:R-:W-:-:S05]  /*0a90*/  LEA R12, R13, R12, 0x18 ;  /* 0x0000000c0d0c7211 */ /* 0x001fca00078ec0ff */
[----:B------:R-:W-:-:S06]  /*0aa0*/  IMAD R12, R21, 0x10, R12 ;  /* 0x00000010150c7824 */ /* 0x000fcc00078e020c */
[----:B------:R-:W0:Y:S02]  /*0ab0*/  LDS.128 R12, [R12] ;  /* 0x000000000c0c7984 */ /* 0x000e240000000c00 */
        /* <DEDUP_REMOVED lines=17> */
.L_x_15:
[----:B------:R-:W-:Y:S05]  /*0bd0*/  BSYNC.RECONVERGENT B0 ;  /* 0x0000000000007941 */ /* 0x000fea0003800200 */
.L_x_14:
[----:B------:R-:W-:Y:S04]  /*0be0*/  BSSY.RECONVERGENT B0, `(.L_x_16) ;  /* 0x0000018000007945 */ /* 0x000fe80003800200 */
[----:B------:R-:W-:Y:S05]  /*0bf0*/  @!P1 BRA `(.L_x_17) ;  /* 0x0000000000589947 */ /* 0x000fea0003800000 */
[----:B------:R-:W0:Y:S01]  /*0c00*/  S2R R13, SR_CgaCtaId ;  /* 0x00000000000d7919 */ /* 0x000e220000008800 */
[----:B------:R-:W-:-:S04]  /*0c10*/  MOV R12, 0x400 ;  /* 0x00000400000c7802 */ /* 0x000fc80000000f00 */
[----:B0-----:R-:W-:-:S04]  /*0c20*/  LEA R12, R13, R12, 0x18 ;  /* 0x0000000c0d0c7211 */ /* 0x001fc800078ec0ff */
[----:B------:R-:W-:-:S06]  /*0c30*/  LEA R15, R21, R12, 0x4 ;  /* 0x0000000c150f7211 */ /* 0x000fcc00078e20ff */
[----:B------:R-:W0:Y:S02]  /*0c40*/  LDS.128 R12, [R15+0x10] ;  /* 0x000010000f0c7984 */ /* 0x000e240000000c00 */
        /* <DEDUP_REMOVED lines=17> */
.L_x_17:
[----:B------:R-:W-:Y:S05]  /*0d60*/  BSYNC.RECONVERGENT B0 ;  /* 0x0000000000007941 */ /* 0x000fea0003800200 */
.L_x_16:
[----:B------:R-:W-:-:S07]  /*0d70*/  IADD3 R21, PT, PT, R21, 0x2, RZ ;  /* 0x0000000215157810 */ /* 0x000fce0007ffe0ff */
.L_x_13:
[----:B------:R-:W-:Y:S01]  /*0d80*/  IMAD.IADD R11, R21, 0x1, R11 ;  /* 0x00000001150b7824 */ /* 0x000fe200078e020b */
[----:B------:R-:W-:Y:S01]  /*0d90*/  LOP3.LUT R20, R20, 0x1, RZ, 0xc0, !PT ;  /* 0x0000000114147812 */ /* 0x000fe200078ec0ff */
[----:B------:R-:W-:Y:S03]  /*0da0*/  BSSY.RECONVERGENT B0, `(.L_x_2) ;  /* 0x000001a000007945 */ /* 0x000fe60003800200 */
[----:B------:R-:W-:-:S04]  /*0db0*/  ISETP.NE.AND P0, PT, R11, R2, PT ;  /* 0x000000020b00720c */ /* 0x000fc80003f05270 */
[----:B------:R-:W-:-:S13]  /*0dc0*/  ISETP.NE.U32.OR P0, PT, R20, 0x1, !P0 ;  /* 0x000000011400780c */ /* 0x000fda0004705470 */
[----:B------:R-:W-:Y:S05]  /*0dd0*/  @P0 BRA `(.L_x_18) ;  /* 0x0000000000580947 */ /* 0x000fea0003800000 */
[----:B------:R-:W0:Y:S01]  /*0de0*/  S2R R12, SR_CgaCtaId ;  /* 0x00000000000c7919 */ /* 0x000e220000008800 */
[----:B------:R-:W-:-:S04]  /*0df0*/  MOV R11, 0x400 ;  /* 0x00000400000b7802 */ /* 0x000fc80000000f00 */
[----:B0-----:R-:W-:-:S04]  /*0e00*/  LEA R12, R12, R11, 0x18 ;  /* 0x0000000b0c0c7211 */ /* 0x001fc800078ec0ff */
[----:B------:R-:W-:-:S06]  /*0e10*/  LEA R12, R21, R12, 0x4 ;  /* 0x0000000c150c7211 */ /* 0x000fcc00078e20ff */
        /* <DEDUP_REMOVED lines=18> */
.L_x_18:
[----:B------:R-:W-:Y:S05]  /*0f40*/  BSYNC.RECONVERGENT B0 ;  /* 0x0000000000007941 */ /* 0x000fea0003800200 */
.L_x_2:
[----:B------:R-:W1:Y:S01]  /*0f50*/  LDCU UR5, c[0x0][0x390] ;  /* 0x00007200ff0577ac */ /* 0x000e620008000800 */
[----:B------:R-:W-:Y:S01]  /*0f60*/  IADD3 R4, PT, PT, R4, 0x1, RZ ;  /* 0x0000000104047810 */ /* 0x000fe20007ffe0ff */
[----:B------:R-:W-:Y:S01]  /*0f70*/  UIADD3 UR4, UPT, UPT, UR4, 0x1, URZ ;  /* 0x0000000104047890 */ /* 0x000fe2000fffe0ff */
[----:B------:R-:W-:Y:S01]  /*0f80*/  BAR.SYNC.DEFER_BLOCKING 0x0 ;  /* 0x0000000000007b1d */ /* 0x000fe20000010000 */
[----:B-1----:R-:W-:-:S13]  /*0f90*/  ISETP.GE.AND P0, PT, R5, UR5, PT ;  /* 0x0000000505007c0c */ /* 0x002fda000bf06270 */
[----:B------:R-:W-:Y:S05]  /*0fa0*/  @!P0 BRA `(.L_x_19) ;  /* 0xfffffff0006c8947 */ /* 0x000fea000383ffff */
.L_x_1:
[----:B------:R1:W-:Y:S01]  /*0fb0*/  STL [R1], RZ ;  /* 0x000000ff01007387 */ /* 0x0003e20000100800 */
[----:B------:R-:W-:Y:S01]  /*0fc0*/  BSSY.RECONVERGENT B1, `(.L_x_20) ;  /* 0x000007c000017945 */ /* 0x000fe20003800200 */
[----:B------:R-:W-:Y:S01]  /*0fd0*/  IMAD.MOV.U32 R0, RZ, RZ, 0x1 ;  /* 0x00000001ff007424 */ /* 0x000fe200078e00ff */
[----:B------:R-:W2:Y:S06]  /*0fe0*/  LDCU UR4, c[0x0][0x394] ;  /* 0x00007280ff0477ac */ /* 0x000eac0008000800 */
.L_x_32:
[----:B--2--5:R-:W-:Y:S02]  /*0ff0*/  MOV R11, R0 ;  /* 0x00000000000b7202 */ /* 0x024fe40000000f00 */
[----:B------:R-:W-:-:S05]  /*1000*/  IADD3 R0, PT, PT, R0, -0x1, RZ ;  /* 0xffffffff00007810 */ /* 0x000fca0007ffe0ff */
[----:B------:R-:W-:-:S06]  /*1010*/  IMAD R3, R0, 0x4, R1 ;  /* 0x0000000400037824 */ /* 0x000fcc00078e0201 */
[----:B------:R-:W2:Y:S01]  /*1020*/  LDL R3, [R3] ;  /* 0x0000000003037983 */ /* 0x000ea20000100800 */
[----:B------:R-:W-:Y:S01]  /*1030*/  BSSY.RECONVERGENT B0, `(.L_x_21) ;  /* 0x0000072000007945 */ /* 0x000fe20003800200 */
[----:B--2---:R-:W-:-:S04]  /*1040*/  ISETP.GE.AND P0, PT, R3, UR4, PT ;  /* 0x0000000403007c0c */ /* 0x004fc8000bf06270 */
[----:B------:R-:W-:-:S13]  /*1050*/  ISETP.LT.OR P0, PT, R3, RZ, P0 ;  /* 0x000000ff0300720c */ /* 0x000fda0000701670 */
[----:B------:R-:W-:Y:S05]  /*1060*/  @P0 BRA `(.L_x_22) ;  /* 0x0000000400b80947 */ /* 0x000fea0003800000 */
[----:B------:R-:W2:Y:S02]  /*1070*/  LDC.64 R4, c[0x0][0x388] ;  /* 0x0000e200ff047b82 */ /* 0x000ea40000000a00 */
[----:B--2---:R-:W-:-:S05]  /*1080*/  IMAD.WIDE.U32 R32, R3, 0x50, R4 ;  /* 0x0000005003207825 */ /* 0x004fca00078e0004 */
[----:B------:R-:W2:Y:S02]  /*1090*/  LDG.E R5, desc[UR8][R32.64+0xc] ;  /* 0x00000c0820057981 */ /* 0x000ea4000c1e1900 */
[----:B--2---:R-:W-:-:S13]  /*10a0*/  FSETP.GTU.AND P0, PT, R5, RZ, PT ;  /* 0x000000ff0500720b */ /* 0x004fda0003f0c000 */
[----:B------:R-:W-:Y:S05]  /*10b0*/  @!P0 BRA `(.L_x_22) ;  /* 0x0000000400a48947 */ /* 0x000fea0003800000 */
[----:B------:R-:W2:Y:S04]  /*10c0*/  LDG.E.128 R24, desc[UR8][R32.64] ;  /* 0x0000000820187981 */ /* 0x000ea8000c1e1d00 */
[----:B------:R3:W5:Y:S04]  /*10d0*/  LDG.E.U8 R30, desc[UR8][R32.64+0x40] ;  /* 0x00004008201e7981 */ /* 0x000768000c1e1100 */
[----:B------:R3:W5:Y:S04]  /*10e0*/  LDG.E R29, desc[UR8][R32.64+0x1c] ;  /* 0x00001c08201d7981 */ /* 0x000768000c1e1900 */
[----:B------:R3:W5:Y:S04]  /*10f0*/  LDG.E R3, desc[UR8][R32.64+0x44] ;  /* 0x0000440820037981 */ /* 0x000768000c1e1900 */
[----:B0-----:R3:W5:Y:S04]  /*1100*/  LDG.E.128 R12, desc[UR8][R32.64+0x20] ;  /* 0x00002008200c7981 */ /* 0x001768000c1e1d00 */
[----:B------:R3:W5:Y:S01]  /*1110*/  LDG.E.128 R20, desc[UR8][R32.64+0x30] ;  /* 0x0000300820147981 */ /* 0x000762000c1e1d00 */
[----:B------:R-:W-:Y:S01]  /*1120*/  BSSY.RECONVERGENT B2, `(.L_x_23) ;  /* 0x0000013000027945 */ /* 0x000fe20003800200 */
[----:B--2---:R-:W-:Y:S01]  /*1130*/  FADD R28, -R9, R25 ;  /* 0x00000019091c7221 */ /* 0x004fe20000000100 */
[----:B------:R-:W-:Y:S01]  /*1140*/  FADD R17, -R8, R24 ;  /* 0x0000001808117221 */ /* 0x000fe20000000100 */
[----:B------:R-:W-:-:S02]  /*1150*/  FADD R27, -R10, R26 ;  /* 0x0000001a0a1b7221 */ /* 0x000fc40000000100 */
[----:B------:R-:W-:-:S04]  /*1160*/  FMUL R4, R28, R28 ;  /* 0x0000001c1c047220 */ /* 0x000fc80000400000 */
[----:B------:R-:W-:-:S04]  /*1170*/  FFMA R4, R17, R17, R4 ;  /* 0x0000001111047223 */ /* 0x000fc80000000004 */
[----:B------:R-:W-:-:S04]  /*1180*/  FFMA R4, R27, R27, R4 ;  /* 0x0000001b1b047223 */ /* 0x000fc80000000004 */
[----:B------:R-:W-:-:S04]  /*1190*/  FADD R26, R4, 0.5 ;  /* 0x3f000000041a7421 */ /* 0x000fc80000000000 */
[----:B------:R3:W0:Y:S01]  /*11a0*/  MUFU.RSQ R31, R26 ;  /* 0x0000001a001f7308 */ /* 0x0006220000001400 */
[----:B------:R-:W-:-:S04]  /*11b0*/  IADD3 R4, PT, PT, R26, -0xd000000, RZ ;  /* 0xf30000001a047810 */ /* 0x000fc80007ffe0ff */
[----:B------:R-:W-:-:S13]  /*11c0*/  ISETP.GT.U32.AND P0, PT, R4, 0x727fffff, PT ;  /* 0x727fffff0400780c */ /* 0x000fda0003f04070 */
[----:B0--3--:R-:W-:Y:S05]  /*11d0*/  @!P0 BRA `(.L_x_24) ;  /* 0x00000000000c8947 */ /* 0x009fea0003800000 */
[----:B------:R-:W-:-:S07]  /*11e0*/  MOV R24, 0x1200 ;  /* 0x0000120000187802 */ /* 0x000fce0000000f00 */
[----:B-1---5:R-:W-:Y:S05]  /*11f0*/  CALL.REL.NOINC `($__internal_1_$__cuda_sm20_sqrt_rn_f32_slowpath) ;  /* 0x0000000800447944 */ /* 0x022fea0003c00000 */
[----:B------:R-:W-:Y:S05]  /*1200*/  BRA `(.L_x_25) ;  /* 0x0000000000107947 */ /* 0x000fea0003800000 */
.L_x_24:
[----:B------:R-:W-:Y:S01]  /*1210*/  FMUL.FTZ R25, R26, R31 ;  /* 0x0000001f1a197220 */ /* 0x000fe20000410000 */
[----:B------:R-:W-:-:S03]  /*1220*/  FMUL.FTZ R24, R31, 0.5 ;  /* 0x3f0000001f187820 */ /* 0x000fc60000410000 */
[----:B------:R-:W-:-:S04]  /*1230*/  FFMA R4, -R25, R25, R26 ;  /* 0x0000001919047223 */ /* 0x000fc8000000011a */
[----:B------:R-:W-:-:S07]  /*1240*/  FFMA R4, R4, R24, R25 ;  /* 0x0000001804047223 */ /* 0x000fce0000000019 */
.L_x_25:
[----:B------:R-:W-:Y:S05]  /*1250*/  BSYNC.RECONVERGENT B2 ;  /* 0x0000000000027941 */ /* 0x000fea0003800200 */
.L_x_23:
[----:B------:R-:W0:Y:S01]  /*1260*/  MUFU.RCP R25, R4 ;  /* 0x0000000400197308 */ /* 0x000e220000001000 */
[----:B------:R-:W-:Y:S07]  /*1270*/  BSSY.RECONVERGENT B2, `(.L_x_26) ;  /* 0x000000b000027945 */ /* 0x000fee0003800200 */
[----:B-----5:R-:W2:Y:S01]  /*1280*/  FCHK P0, R3, R4 ;  /* 0x0000000403007302 */ /* 0x020ea20000000000 */
[----:B0-----:R-:W-:-:S04]  /*1290*/  FFMA R24, R25, -R4, 1 ;  /* 0x3f80000019187423 */ /* 0x001fc80000000804 */
[----:B------:R-:W-:-:S04]  /*12a0*/  FFMA R24, R25, R24, R25 ;  /* 0x0000001819187223 */ /* 0x000fc80000000019 */
[----:B------:R-:W-:-:S04]  /*12b0*/  FFMA R25, R3, R24, RZ ;  /* 0x0000001803197223 */ /* 0x000fc800000000ff */
[----:B------:R-:W-:-:S04]  /*12c0*/  FFMA R31, R25, -R4, R3 ;  /* 0x80000004191f7223 */ /* 0x000fc80000000003 */
[----:B------:R-:W-:Y:S01]  /*12d0*/  FFMA R24, R24, R31, R25 ;  /* 0x0000001f18187223 */ /* 0x000fe20000000019 */
[----:B--2---:R-:W-:Y:S06]  /*12e0*/  @!P0 BRA `(.L_x_27) ;  /* 0x00000000000c8947 */ /* 0x004fec0003800000 */
[----:B------:R-:W-:-:S07]  /*12f0*/  MOV R24, 0x1310 ;  /* 0x0000131000187802 */ /* 0x000fce0000000f00 */
[----:B-1----:R-:W-:Y:S05]  /*1300*/  CALL.REL.NOINC `($__internal_2_$__cuda_sm3x_div_rn_noftz_f32_slowpath) ;  /* 0x00000008005c7944 */ /* 0x002fea0003c00000 */
[----:B------:R-:W-:-:S07]  /*1310*/  MOV R24, R32 ;  /* 0x0000002000187202 */ /* 0x000fce0000000f00 */
.L_x_27:
[----:B------:R-:W-:Y:S05]  /*1320*/  BSYNC.RECONVERGENT B2 ;  /* 0x0000000000027941 */ /* 0x000fea0003800200 */
.L_x_26:
[----:B------:R-:W-:Y:S02]  /*1330*/  FSETP.GEU.AND P0, PT, R24, 0.69999998807907104492, PT ;  /* 0x3f3333331800780b */ /* 0x000fe40003f0e000 */
[----:B------:R-:W-:-:S13]  /*1340*/  ISETP.EQ.AND P1, PT, R30, RZ, PT ;  /* 0x000000ff1e00720c */ /* 0x000fda0003f22270 */
[----:B------:R-:W-:Y:S05]  /*1350*/  @P0 BRA P1, `(.L_x_28) ;  /* 0x00000000005c0947 */ /* 0x000fea0000800000 */
[----:B------:R-:W-:-:S04]  /*1360*/  FSETP.GT.AND P0, PT, R4, 5, PT ;  /* 0x40a000000400780b */ /* 0x000fc80003f04000 */
[----:B------:R-:W-:-:S13]  /*1370*/  ISETP.EQ.OR P0, PT, R29, R2, !P0 ;  /* 0x000000021d00720c */ /* 0x000fda0004702670 */
[----:B------:R-:W-:Y:S05]  /*1380*/  @P0 BRA `(.L_x_22) ;  /* 0x0000000000f00947 */ /* 0x000fea0003800000 */
[----:B------:R-:W-:Y:S01]  /*1390*/  FMUL R11, R26, R4 ;  /* 0x000000041a0b7220 */ /* 0x000fe20000400000 */
[----:B------:R-:W-:Y:S03]  /*13a0*/  BSSY.RECONVERGENT B2, `(.L_x_29) ;  /* 0x000000d000027945 */ /* 0x000fe60003800200 */
[----:B------:R-:W-:-:S05]  /*13b0*/  VIADD R3, R11, 0x1800000 ;  /* 0x018000000b037836 */ /* 0x000fca0000000000 */
[----:B------:R-:W-:-:S04]  /*13c0*/  LOP3.LUT R3, R3, 0x7f800000, RZ, 0xc0, !PT ;  /* 0x7f80000003037812 */ /* 0x000fc800078ec0ff */
[----:B------:R-:W-:-:S13]  /*13d0*/  ISETP.GT.U32.AND P0, PT, R3, 0x1ffffff, PT ;  /* 0x01ffffff0300780c */ /* 0x000fda0003f04070 */
[----:B------:R-:W-:Y:S05]  /*13e0*/  @P0 BRA `(.L_x_30) ;  /* 0x0000000000100947 */ /* 0x000fea0003800000 */
[----:B------:R-:W-:-:S07]  /*13f0*/  MOV R12, 0x1410 ;  /* 0x00001410000c7802 */ /* 0x000fce0000000f00 */
[----:B-1----:R-:W-:Y:S05]  /*1400*/  CALL.REL.NOINC `($__internal_0_$__cuda_sm20_rcp_rn_f32_slowpath) ;  /* 0x0000000000ec7944 */ /* 0x002fea0003c00000 */
[----:B------:R-:W-:Y:S01]  /*1410*/  MOV R4, R11 ;  /* 0x0000000b00047202 */ /* 0x000fe20000000f00 */
[----:B------:R-:W-:Y:S06]  /*1420*/  BRA `(.L_x_31) ;  /* 0x0000000000107947 */ /* 0x000fec0003800000 */
.L_x_30:
[----:B------:R-:W0:Y:S02]  /*1430*/  MUFU.RCP R4, R11 ;  /* 0x0000000b00047308 */ /* 0x000e240000001000 */
[----:B0-----:R-:W-:-:S04]  /*1440*/  FFMA R3, R11, R4, -1 ;  /* 0xbf8000000b037423 */ /* 0x001fc80000000004 */
[----:B------:R-:W-:-:S04]  /*1450*/  FADD.FTZ R3, -R3, -RZ ;  /* 0x800000ff03037221 */ /* 0x000fc80000010100 */
[----:B------:R-:W-:-:S07]  /*1460*/  FFMA R4, R4, R3, R4 ;  /* 0x0000000304047223 */ /* 0x000fce0000000004 */
.L_x_31:
[----:B------:R-:W-:Y:S05]  /*1470*/  BSYNC.RECONVERGENT B2 ;  /* 0x0000000000027941 */ /* 0x000fea0003800200 */
.L_x_29:
[----:B------:R-:W-:-:S04]  /*1480*/  FMUL R4, R5, R4 ;  /* 0x0000000405047220 */ /* 0x000fc80000400000 */
[-C--:B------:R-:W-:Y:S01]  /*1490*/  FFMA R16, R27, R4.reuse, R16 ;  /* 0x000000041b107223 */ /* 0x080fe20000000010 */
[-C--:B------:R-:W-:Y:S01]  /*14a0*/  FFMA R6, R17, R4.reuse, R6 ;  /* 0x0000000411067223 */ /* 0x080fe20000000006 */
[----:B------:R-:W-:Y:S01]  /*14b0*/  FFMA R7, R28, R4, R7 ;  /* 0x000000041c077223 */ /* 0x000fe20000000007 */
[----:B------:R-:W-:Y:S06]  /*14c0*/  BRA `(.L_x_22) ;  /* 0x0000000000a07947 */ /* 0x000fec0003800000 */
.L_x_28:
[----:B------:R-:W-:Y:S02]  /*14d0*/  ISETP.NE.AND P6, PT, R12, -0x1, PT ;  /* 0xffffffff0c00780c */ /* 0x000fe40003fc5270 */
[----:B------:R-:W-:Y:S02]  /*14e0*/  ISETP.NE.AND P5, PT, R13, -0x1, PT ;  /* 0xffffffff0d00780c */ /* 0x000fe40003fa5270 */
[----:B------:R-:W-:Y:S02]  /*14f0*/  ISETP.NE.AND P4, PT, R14, -0x1, PT ;  /* 0xffffffff0e00780c */ /* 0x000fe40003f85270 */
[----:B------:R-:W-:Y:S02]  /*1500*/  ISETP.NE.AND P3, PT, R15, -0x1, PT ;  /* 0xffffffff0f00780c */ /* 0x000fe40003f65270 */
[----:B------:R-:W-:Y:S02]  /*1510*/  ISETP.NE.AND P2, PT, R20, -0x1, PT ;  /* 0xffffffff1400780c */ /* 0x000fe40003f45270 */
[----:B------:R-:W-:-:S02]  /*1520*/  ISETP.NE.AND P1, PT, R21, -0x1, PT ;  /* 0xffffffff1500780c */ /* 0x000fc40003f25270 */
[----:B------:R-:W-:Y:S02]  /*1530*/  ISETP.NE.AND P0, PT, R22, -0x1, PT ;  /* 0xffffffff1600780c */ /* 0x000fe40003f05270 */
[----:B------:R-:W-:Y:S02]  /*1540*/  @P6 MOV R0, R11 ;  /* 0x0000000b00006202 */ /* 0x000fe40000000f00 */
[----:B------:R-:W-:Y:S02]  /*1550*/  @P6 IADD3 R24, PT, PT, R11, -0x1, RZ ;  /* 0xffffffff0b186810 */ /* 0x000fe40007ffe0ff */
[C---:B------:R-:W-:Y:S01]  /*1560*/  @P5 LEA R4, R0.reuse, R1, 0x2 ;  /* 0x0000000100045211 */ /* 0x040fe200078e10ff */
[----:B------:R-:W-:-:S05]  /*1570*/  @P5 VIADD R3, R0, 0x1 ;  /* 0x0000000100035836 */ /* 0x000fca0000000000 */
[----:B------:R-:W-:-:S04]  /*1580*/  @P5 MOV R0, R3 ;  /* 0x0000000300005202 */ /* 0x000fc80000000f00 */
[C---:B------:R-:W-:Y:S01]  /*1590*/  @P4 LEA R5, R0.reuse, R1, 0x2 ;  /* 0x0000000100054211 */ /* 0x040fe200078e10ff */
[----:B------:R-:W-:-:S05]  /*15a0*/  @P4 VIADD R3, R0, 0x1 ;  /* 0x0000000100034836 */ /* 0x000fca0000000000 */
[----:B------:R-:W-:-:S04]  /*15b0*/  @P4 MOV R0, R3 ;  /* 0x0000000300004202 */ /* 0x000fc80000000f00 */
[C---:B------:R-:W-:Y:S01]  /*15c0*/  @P3 LEA R26, R0.reuse, R1, 0x2 ;  /* 0x00000001001a3211 */ /* 0x040fe200078e10ff */
[----:B------:R-:W-:-:S05]  /*15d0*/  @P3 VIADD R3, R0, 0x1 ;  /* 0x0000000100033836 */ /* 0x000fca0000000000 */
[----:B------:R-:W-:-:S04]  /*15e0*/  @P3 MOV R0, R3 ;  /* 0x0000000300003202 */ /* 0x000fc80000000f00 */
[C---:B------:R-:W-:Y:S01]  /*15f0*/  @P2 LEA R11, R0.reuse, R1, 0x2 ;  /* 0x00000001000b2211 */ /* 0x040fe200078e10ff */
[----:B------:R-:W-:-:S04]  /*1600*/  @P2 VIADD R3, R0, 0x1 ;  /* 0x0000000100032836 */ /* 0x000fc80000000000 */
[----:B------:R-:W-:Y:S01]  /*1610*/  @P2 IMAD.MOV.U32 R0, RZ, RZ, R3 ;  /* 0x000000ffff002224 */ /* 0x000fe200078e0003 */
[----:B------:R-:W-:-:S03]  /*1620*/  @P6 LEA R3, R24, R1, 0x2 ;  /* 0x0000000118036211 */ /* 0x000fc600078e10ff */
[C-C-:B------:R-:W-:Y:S01]  /*1630*/  @P1 IMAD R24, R0.reuse, 0x4, R1.reuse ;  /* 0x0000000400181824 */ /* 0x140fe200078e0201 */
[----:B------:R-:W-:Y:S01]  /*1640*/  @P1 IADD3 R17, PT, PT, R0, 0x1, RZ ;  /* 0x0000000100111810 */ /* 0x000fe20007ffe0ff */
[----:B------:R0:W-:Y:S01]  /*1650*/  @P6 STL [R3], R12 ;  /* 0x0000000c03006387 */ /* 0x0001e20000100800 */
[----:B------:R-:W-:Y:S02]  /*1660*/  ISETP.NE.AND P6, PT, R23, -0x1, PT ;  /* 0xffffffff1700780c */ /* 0x000fe40003fc5270 */
[----:B------:R-:W-:Y:S01]  /*1670*/  @P1 MOV R0, R17 ;  /* 0x0000001100001202 */ /* 0x000fe20000000f00 */
[----:B------:R2:W-:Y:S03]  /*1680*/  @P5 STL [R4], R13 ;  /* 0x0000000d04005387 */ /* 0x0005e60000100800 */
[C---:B------:R-:W-:Y:S01]  /*1690*/  @P0 IADD3 R17, PT, PT, R0.reuse, 0x1, RZ ;  /* 0x0000000100110810 */ /* 0x040fe20007ffe0ff */
[----:B------:R-:W-:Y:S01]  /*16a0*/  @P0 IMAD R25, R0, 0x4, R1 ;  /* 0x0000000400190824 */ /* 0x000fe200078e0201 */
[----:B------:R2:W-:Y:S02]  /*16b0*/  @P4 STL [R5], R14 ;  /* 0x0000000e05004387 */ /* 0x0005e40000100800 */
[----:B------:R-:W-:-:S02]  /*16c0*/  @P0 MOV R0, R17 ;  /* 0x0000001100000202 */ /* 0x000fc40000000f00 */
[----:B------:R2:W-:Y:S02]  /*16d0*/  @P3 STL [R26], R15 ;  /* 0x0000000f1a003387 */ /* 0x0005e40000100800 */
[C---:B------:R-:W-:Y:S01]  /*16e0*/  @P6 LEA R28, R0.reuse, R1, 0x2 ;  /* 0x00000001001c6211 */ /* 0x040fe200078e10ff */
[----:B0-----:R-:W-:Y:S01]  /*16f0*/  @P6 VIADD R3, R0, 0x1 ;  /* 0x0000000100036836 */ /* 0x001fe20000000000 */
[----:B------:R2:W-:Y:S04]  /*1700*/  @P2 STL [R11], R20 ;  /* 0x000000140b002387 */ /* 0x0005e80000100800 */
[----:B------:R2:W-:Y:S01]  /*1710*/  @P1 STL [R24], R21 ;  /* 0x0000001518001387 */ /* 0x0005e20000100800 */
[----:B------:R-:W-:-:S03]  /*1720*/  @P6 MOV R0, R3 ;  /* 0x0000000300006202 */ /* 0x000fc60000000f00 */
[----:B------:R2:W-:Y:S04]  /*1730*/  @P0 STL [R25], R22 ;  /* 0x0000001619000387 */ /* 0x0005e80000100800 */
[----:B------:R2:W-:Y:S02]  /*1740*/  @P6 STL [R28], R23 ;  /* 0x000000171c006387 */ /* 0x0005e40000100800 */
.L_x_22:
[----:B------:R-:W-:Y:S05]  /*1750*/  BSYNC.RECONVERGENT B0 ;  /* 0x0000000000007941 */ /* 0x000fea0003800200 */
.L_x_21:
[----:B------:R-:W-:-:S13]  /*1760*/  ISETP.NE.AND P0, PT, R0, RZ, PT ;  /* 0x000000ff0000720c */ /* 0x000fda0003f05270 */
[----:B------:R-:W-:Y:S05]  /*1770*/  @P0 BRA `(.L_x_32) ;  /* 0xfffffff8001c0947 */ /* 0x000fea000383ffff */
[----:B------:R-:W-:Y:S05]  /*1780*/  BSYNC.RECONVERGENT B1 ;  /* 0x0000000000017941 */ /* 0x000fea0003800200 */
.L_x_20:
[----:B------:R-:W-:Y:S04]  /*1790*/  STG.E.64 desc[UR8][R18.64+0x18], R6 ;  /* 0x0000180612007986 */ /* 0x000fe8000c101b08 */
[----:B------:R-:W-:Y:S01]  /*17a0*/  STG.E desc[UR8][R18.64+0x20], R16 ;  /* 0x0000201012007986 */ /* 0x000fe2000c101908 */
[----:B------:R-:W-:Y:S05]  /*17b0*/  EXIT ;  /* 0x000000000000794d */ /* 0x000fea0003800000 */
        .weak           $__internal_0_$__cuda_sm20_rcp_rn_f32_slowpath
        .type           $__internal_0_$__cuda_sm20_rcp_rn_f32_slowpath,@function
        .size           $__internal_0_$__cuda_sm20_rcp_rn_f32_slowpath,($__internal_1_$__cuda_sm20_sqrt_rn_f32_slowpath - $__internal_0_$__cuda_sm20_rcp_rn_f32_slowpath)
$__internal_0_$__cuda_sm20_rcp_rn_f32_slowpath:
[----:B------:R-:W-:Y:S01]  /*17c0*/  SHF.L.U32 R3, R11, 0x1, RZ ;  /* 0x000000010b037819 */ /* 0x000fe200000006ff */
[----:B------:R-:W-:Y:S03]  /*17d0*/  BSSY.RECONVERGENT B3, `(.L_x_33) ;  /* 0x0000031000037945 */ /* 0x000fe60003800200 */
[----:B------:R-:W-:Y:S01]  /*17e0*/  SHF.R.U32.HI R15, RZ, 0x18, R3 ;  /* 0x00000018ff0f7819 */ /* 0x000fe20000011603 */
[----:B------:R-:W-:-:S03]  /*17f0*/  IMAD.MOV.U32 R3, RZ, RZ, R11 ;  /* 0x000000ffff037224 */ /* 0x000fc600078e000b */
[----:B------:R-:W-:-:S13]  /*1800*/  ISETP.NE.U32.AND P0, PT, R15, RZ, PT ;  /* 0x000000ff0f00720c */ /* 0x000fda0003f05070 */
[----:B------:R-:W-:Y:S05]  /*1810*/  @P0 BRA `(.L_x_34) ;  /* 0x0000000000280947 */ /* 0x000fea0003800000 */
[----:B------:R-:W-:-:S04]  /*1820*/  SHF.L.U32 R4, R3, 0x1, RZ ;  /* 0x0000000103047819 */ /* 0x000fc800000006ff */
[----:B------:R-:W-:-:S13]  /*1830*/  ISETP.NE.AND P0, PT, R4, RZ, PT ;  /* 0x000000ff0400720c */ /* 0x000fda0003f05270 */
[----:B------:R-:W-:Y:S01]  /*1840*/  @P0 FFMA R13, R3, 1.84467440737095516160e+19, RZ ;  /* 0x5f800000030d0823 */ /* 0x000fe200000000ff */
[----:B------:R-:W-:Y:S08]  /*1850*/  @!P0 MUFU.RCP R11, R3 ;  /* 0x00000003000b8308 */ /* 0x000ff00000001000 */
[----:B------:R-:W0:Y:S02]  /*1860*/  @P0 MUFU.RCP R4, R13 ;  /* 0x0000000d00040308 */ /* 0x000e240000001000 */
[----:B0-----:R-:W-:-:S04]  /*1870*/  @P0 FFMA R14, R13, R4, -1 ;  /* 0xbf8000000d0e0423 */ /* 0x001fc80000000004 */
[----:B------:R-:W-:-:S04]  /*1880*/  @P0 FADD.FTZ R15, -R14, -RZ ;  /* 0x800000ff0e0f0221 */ /* 0x000fc80000010100 */
[----:B------:R-:W-:-:S04]  /*1890*/  @P0 FFMA R4, R4, R15, R4 ;  /* 0x0000000f04040223 */ /* 0x000fc80000000004 */
[----:B------:R-:W-:Y:S01]  /*18a0*/  @P0 FFMA R11, R4, 1.84467440737095516160e+19, RZ ;  /* 0x5f800000040b0823 */ /* 0x000fe200000000ff */
[----:B------:R-:W-:Y:S06]  /*18b0*/  BRA `(.L_x_35) ;  /* 0x0000000000887947 */ /* 0x000fec0003800000 */
.L_x_34:
[----:B------:R-:W-:-:S04]  /*18c0*/  IADD3 R21, PT, PT, R15, -0xfd, RZ ;  /* 0xffffff030f157810 */ /* 0x000fc80007ffe0ff */
[----:B------:R-:W-:-:S13]  /*18d0*/  ISETP.GT.U32.AND P0, PT, R21, 0x1, PT ;  /* 0x000000011500780c */ /* 0x000fda0003f04070 */
[----:B------:R-:W-:Y:S05]  /*18e0*/  @P0 BRA `(.L_x_36) ;  /* 0x0000000000780947 */ /* 0x000fea0003800000 */
[----:B------:R-:W-:Y:S01]  /*18f0*/  LOP3.LUT R4, R3, 0x7fffff, RZ, 0xc0, !PT ;  /* 0x007fffff03047812 */ /* 0x000fe200078ec0ff */
[----:B------:R-:W-:-:S03]  /*1900*/  IMAD.MOV.U32 R20, RZ, RZ, 0x3 ;  /* 0x00000003ff147424 */ /* 0x000fc600078e00ff */
[----:B------:R-:W-:Y:S02]  /*1910*/  LOP3.LUT R4, R4, 0x3f800000, RZ, 0xfc, !PT ;  /* 0x3f80000004047812 */ /* 0x000fe400078efcff */
[----:B------:R-:W-:Y:S02]  /*1920*/  SHF.L.U32 R20, R20, R21, RZ ;  /* 0x0000001514147219 */ /* 0x000fe400000006ff */
[----:B------:R-:W0:Y:S02]  /*1930*/  MUFU.RCP R11, R4 ;  /* 0x00000004000b7308 */ /* 0x000e240000001000 */
[----:B0-----:R-:W-:-:S04]  /*1940*/  FFMA R13, R4, R11, -1 ;  /* 0xbf800000040d7423 */ /* 0x001fc8000000000b */
[----:B------:R-:W-:-:S04]  /*1950*/  FADD.FTZ R14, -R13, -RZ ;  /* 0x800000ff0d0e7221 */ /* 0x000fc80000010100 */
[CCC-:B------:R-:W-:Y:S01]  /*1960*/  FFMA.RM R13, R11.reuse, R14.reuse, R11.reuse ;  /* 0x0000000e0b0d7223 */ /* 0x1c0fe2000000400b */
[----:B------:R-:W-:-:S04]  /*1970*/  FFMA.RP R14, R11, R14, R11 ;  /* 0x0000000e0b0e7223 */ /* 0x000fc8000000800b */
[C---:B------:R-:W-:Y:S02]  /*1980*/  LOP3.LUT R11, R13.reuse, 0x7fffff, RZ, 0xc0, !PT ;  /* 0x007fffff0d0b7812 */ /* 0x040fe400078ec0ff */
[----:B------:R-:W-:Y:S02]  /*1990*/  FSETP.NEU.FTZ.AND P0, PT, R13, R14, PT ;  /* 0x0000000e0d00720b */ /* 0x000fe40003f1d000 */
[----:B------:R-:W-:Y:S02]  /*19a0*/  LOP3.LUT R11, R11, 0x800000, RZ, 0xfc, !PT ;  /* 0x008000000b0b7812 */ /* 0x000fe400078efcff */
[----:B------:R-:W-:Y:S02]  /*19b0*/  SEL R13, RZ, 0xffffffff, !P0 ;  /* 0xffffffffff0d7807 */ /* 0x000fe40004000000 */
[----:B------:R-:W-:Y:S02]  /*19c0*/  LOP3.LUT R20, R20, R11, RZ, 0xc0, !PT ;  /* 0x0000000b14147212 */ /* 0x000fe400078ec0ff */
[----:B------:R-:W-:-:S02]  /*19d0*/  IADD3 R4, PT, PT, -R13, RZ, RZ ;  /* 0x000000ff0d047210 */ /* 0x000fc40007ffe1ff */
[-C--:B------:R-:W-:Y:S02]  /*19e0*/  SHF.R.U32.HI R20, RZ, R21.reuse, R20 ;  /* 0x00000015ff147219 */ /* 0x080fe40000011614 */
[----:B------:R-:W-:Y:S02]  /*19f0*/  LOP3.LUT P1, RZ, R4, R21, R11, 0xf8, !PT ;  /* 0x0000001504ff7212 */ /* 0x000fe4000782f80b */
[C---:B------:R-:W-:Y:S02]  /*1a00*/  LOP3.LUT P0, RZ, R20.reuse, 0x1, RZ, 0xc0, !PT ;  /* 0x0000000114ff7812 */ /* 0x040fe4000780c0ff */
[----:B------:R-:W-:-:S04]  /*1a10*/  LOP3.LUT P2, RZ, R20, 0x2, RZ, 0xc0, !PT ;  /* 0x0000000214ff7812 */ /* 0x000fc8000784c0ff */
[----:B------:R-:W-:Y:S02]  /*1a20*/  PLOP3.LUT P0, PT, P0, P1, P2, 0xe0, 0x0 ;  /* 0x000000000000781c */ /* 0x000fe40000703c20 */
[----:B------:R-:W-:Y:S02]  /*1a30*/  LOP3.LUT P1, RZ, R3, 0x7fffff, RZ, 0xc0, !PT ;  /* 0x007fffff03ff7812 */ /* 0x000fe4000782c0ff */
[----:B------:R-:W-:-:S04]  /*1a40*/  SEL R4, RZ, 0x1, !P0 ;  /* 0x00000001ff047807 */ /* 0x000fc80004000000 */
[----:B------:R-:W-:-:S04]  /*1a50*/  IADD3 R4, PT, PT, -R4, RZ, RZ ;  /* 0x000000ff04047210 */ /* 0x000fc80007ffe1ff */
[----:B------:R-:W-:Y:S01]  /*1a60*/  ISETP.GE.AND P0, PT, R4, RZ, PT ;  /* 0x000000ff0400720c */ /* 0x000fe20003f06270 */
[----:B------:R-:W-:-:S05]  /*1a70*/  VIADD R4, R15, 0xffffff04 ;  /* 0xffffff040f047836 */ /* 0x000fca0000000000 */
[----:B------:R-:W-:-:S07]  /*1a80*/  SHF.R.U32.HI R4, RZ, R4, R11 ;  /* 0x00000004ff047219 */ /* 0x000fce000001160b */
[----:B------:R-:W-:-:S04]  /*1a90*/  @!P0 IADD3 R4, PT, PT, R4, 0x1, RZ ;  /* 0x0000000104048810 */ /* 0x000fc80007ffe0ff */
[----:B------:R-:W-:-:S04]  /*1aa0*/  @!P1 SHF.L.U32 R4, R4, 0x1, RZ ;  /* 0x0000000104049819 */ /* 0x000fc800000006ff */
[----:B------:R-:W-:Y:S01]  /*1ab0*/  LOP3.LUT R11, R4, 0x80000000, R3, 0xf8, !PT ;  /* 0x80000000040b7812 */ /* 0x000fe200078ef803 */
[----:B------:R-:W-:Y:S06]  /*1ac0*/  BRA `(.L_x_35) ;  /* 0x0000000000047947 */ /* 0x000fec0003800000 */
.L_x_36:
[----:B------:R0:W1:Y:S02]  /*1ad0*/  MUFU.RCP R11, R3 ;  /* 0x00000003000b7308 */ /* 0x0000640000001000 */
.L_x_35:
[----:B------:R-:W-:Y:S05]  /*1ae0*/  BSYNC.RECONVERGENT B3 ;  /* 0x0000000000037941 */ /* 0x000fea0003800200 */
.L_x_33:
[----:B------:R-:W-:-:S04]  /*1af0*/  IMAD.MOV.U32 R13, RZ, RZ, 0x0 ;  /* 0x00000000ff0d7424 */ /* 0x000fc800078e00ff */
[----:B01----:R-:W-:Y:S05]  /*1b00*/  RET.REL.NODEC R12 `(_Z27computeBarnesHutForcesTiledP4BodyP10OctreeNodeii) ;  /* 0xffffffe40c3c7950 */ /* 0x003fea0003c3ffff */
        .weak           $__internal_1_$__cuda_sm20_sqrt_rn_f32_slowpath
        .type           $__internal_1_$__cuda_sm20_sqrt_rn_f32_slowpath,@function
        .size           $__internal_1_$__cuda_sm20_sqrt_rn_f32_slowpath,($__internal_2_$__cuda_sm3x_div_rn_noftz_f32_slowpath - $__internal_1_$__cuda_sm20_sqrt_rn_f32_slowpath)
$__internal_1_$__cuda_sm20_sqrt_rn_f32_slowpath:
[----:B------:R-:W-:-:S13]  /*1b10*/  LOP3.LUT P0, RZ, R26, 0x7fffffff, RZ, 0xc0, !PT ;  /* 0x7fffffff1aff7812 */ /* 0x000fda000780c0ff */
[----:B------:R-:W-:Y:S01]  /*1b20*/  @!P0 MOV R25, R26 ;  /* 0x0000001a00198202 */ /* 0x000fe20000000f00 */
[----:B------:R-:W-:Y:S06]  /*1b30*/  @!P0 BRA `(.L_x_37) ;  /* 0x0000000000448947 */ /* 0x000fec0003800000 */
[----:B------:R-:W-:Y:S02]  /*1b40*/  FSETP.GEU.FTZ.AND P0, PT, R26, RZ, PT ;  /* 0x000000ff1a00720b */ /* 0x000fe40003f1e000 */
[----:B------:R-:W-:-:S11]  /*1b50*/  MOV R4, R26 ;  /* 0x0000001a00047202 */ /* 0x000fd60000000f00 */
[----:B------:R-:W-:Y:S01]  /*1b60*/  @!P0 IMAD.MOV.U32 R25, RZ, RZ, 0x7fffffff ;  /* 0x7fffffffff198424 */ /* 0x000fe200078e00ff */
[----:B------:R-:W-:Y:S06]  /*1b70*/  @!P0 BRA `(.L_x_37) ;  /* 0x0000000000348947 */ /* 0x000fec0003800000 */
[----:B------:R-:W-:-:S13]  /*1b80*/  FSETP.GTU.FTZ.AND P0, PT, |R4|, +INF , PT ;  /* 0x7f8000000400780b */ /* 0x000fda0003f1c200 */
[----:B------:R-:W-:Y:S01]  /*1b90*/  @P0 FADD.FTZ R25, R4, 1 ;  /* 0x3f80000004190421 */ /* 0x000fe20000010000 */
[----:B------:R-:W-:Y:S06]  /*1ba0*/  @P0 BRA `(.L_x_37) ;  /* 0x0000000000280947 */ /* 0x000fec0003800000 */
[----:B------:R-:W-:-:S13]  /*1bb0*/  FSETP.NEU.FTZ.AND P0, PT, |R4|, +INF , PT ;  /* 0x7f8000000400780b */ /* 0x000fda0003f1d200 */
[----:B------:R-:W-:-:S04]  /*1bc0*/  @P0 FFMA R31, R4, 1.84467440737095516160e+19, RZ ;  /* 0x5f800000041f0823 */ /* 0x000fc800000000ff */
[----:B------:R-:W0:Y:S02]  /*1bd0*/  @P0 MUFU.RSQ R32, R31 ;  /* 0x0000001f00200308 */ /* 0x000e240000001400 */
[----:B0-----:R-:W-:Y:S01]  /*1be0*/  @P0 FMUL.FTZ R34, R31, R32 ;  /* 0x000000201f220220 */ /* 0x001fe20000410000 */
[----:B------:R-:W-:-:S03]  /*1bf0*/  @P0 FMUL.FTZ R32, R32, 0.5 ;  /* 0x3f00000020200820 */ /* 0x000fc60000410000 */
[----:B------:R-:W-:-:S04]  /*1c00*/  @P0 FADD.FTZ R25, -R34, -RZ ;  /* 0x800000ff22190221 */ /* 0x000fc80000010100 */
[----:B------:R-:W-:-:S04]  /*1c10*/  @P0 FFMA R25, R34, R25, R31 ;  /* 0x0000001922190223 */ /* 0x000fc8000000001f */
[----:B------:R-:W-:Y:S01]  /*1c20*/  @P0 FFMA R32, R25, R32, R34 ;  /* 0x0000002019200223 */ /* 0x000fe20000000022 */
[----:B------:R-:W-:-:S03]  /*1c30*/  @!P0 MOV R25, R4 ;  /* 0x0000000400198202 */ /* 0x000fc60000000f00 */
[----:B------:R-:W-:-:S07]  /*1c40*/  @P0 FMUL.FTZ R25, R32, 2.3283064365386962891e-10 ;  /* 0x2f80000020190820 */ /* 0x000fce0000410000 */
.L_x_37:
[----:B------:R-:W-:Y:S01]  /*1c50*/  MOV R4, R25 ;  /* 0x0000001900047202 */ /* 0x000fe20000000f00 */
[----:B------:R-:W-:-:S04]  /*1c60*/  IMAD.MOV.U32 R25, RZ, RZ, 0x0 ;  /* 0x00000000ff197424 */ /* 0x000fc800078e00ff */
[----:B------:R-:W-:Y:S05]  /*1c70*/  RET.REL.NODEC R24 `(_Z27computeBarnesHutForcesTiledP4BodyP10OctreeNodeii) ;  /* 0xffffffe018e07950 */ /* 0x000fea0003c3ffff */
        .weak           $__internal_2_$__cuda_sm3x_div_rn_noftz_f32_slowpath
        .type           $__internal_2_$__cuda_sm3x_div_rn_noftz_f32_slowpath,@function
        .size           $__internal_2_$__cuda_sm3x_div_rn_noftz_f32_slowpath,(.L_x_53 - $__internal_2_$__cuda_sm3x_div_rn_noftz_f32_slowpath)
$__internal_2_$__cuda_sm3x_div_rn_noftz_f32_slowpath:
[----:B------:R-:W-:Y:S01]  /*1c80*/  SHF.R.U32.HI R25, RZ, 0x17, R4 ;  /* 0x00000017ff197819 */ /* 0x000fe20000011604 */
[----:B------:R-:W-:Y:S01]  /*1c90*/  BSSY.RECONVERGENT B3, `(.L_x_38) ;  /* 0x0000066000037945 */ /* 0x000fe20003800200 */
[--C-:B------:R-:W-:Y:S01]  /*1ca0*/  SHF.R.U32.HI R32, RZ, 0x17, R3.reuse ;  /* 0x00000017ff207819 */ /* 0x100fe20000011603 */
[----:B------:R-:W-:Y:S01]  /*1cb0*/  IMAD.MOV.U32 R33, RZ, RZ, R3 ;  /* 0x000000ffff217224 */ /* 0x000fe200078e0003 */
[----:B------:R-:W-:Y:S02]  /*1cc0*/  LOP3.LUT R25, R25, 0xff, RZ, 0xc0, !PT ;  /* 0x000000ff19197812 */ /* 0x000fe400078ec0ff */
[----:B------:R-:W-:Y:S02]  /*1cd0*/  LOP3.LUT R32, R32, 0xff, RZ, 0xc0, !PT ;  /* 0x000000ff20207812 */ /* 0x000fe400078ec0ff */
[----:B------:R-:W-:Y:S02]  /*1ce0*/  IADD3 R31, PT, PT, R25, -0x1, RZ ;  /* 0xffffffff191f7810 */ /* 0x000fe40007ffe0ff */
[----:B------:R-:W-:-:S02]  /*1cf0*/  MOV R34, R4 ;  /* 0x0000000400227202 */ /* 0x000fc40000000f00 */
[----:B------:R-:W-:Y:S02]  /*1d00*/  ISETP.GT.U32.AND P0, PT, R31, 0xfd, PT ;  /* 0x000000fd1f00780c */ /* 0x000fe40003f04070 */
[----:B------:R-:W-:-:S04]  /*1d10*/  IADD3 R31, PT, PT, R32, -0x1, RZ ;  /* 0xffffffff201f7810 */ /* 0x000fc80007ffe0ff */
[----:B------:R-:W-:-:S13]  /*1d20*/  ISETP.GT.U32.OR P0, PT, R31, 0xfd, P0 ;  /* 0x000000fd1f00780c */ /* 0x000fda0000704470 */
[----:B------:R-:W-:Y:S01]  /*1d30*/  @!P0 MOV R31, RZ ;  /* 0x000000ff001f8202 */ /* 0x000fe20000000f00 */
[----:B------:R-:W-:Y:S06]  /*1d40*/  @!P0 BRA `(.L_x_39) ;  /* 0x0000000000648947 */ /* 0x000fec0003800000 */
[----:B------:R-:W-:Y:S02]  /*1d50*/  FSETP.GTU.FTZ.AND P1, PT, |R4|, +INF , PT ;  /* 0x7f8000000400780b */ /* 0x000fe40003f3c200 */
[----:B------:R-:W-:-:S04]  /*1d60*/  FSETP.GTU.FTZ.AND P0, PT, |R3|, +INF , PT ;  /* 0x7f8000000300780b */ /* 0x000fc80003f1c200 */
[----:B------:R-:W-:-:S13]  /*1d70*/  PLOP3.LUT P0, PT, P0, P1, PT, 0xf8, 0x8f ;  /* 0x00000000008f781c */ /* 0x000fda0000703f70 */
[----:B------:R-:W-:Y:S05]  /*1d80*/  @P0 BRA `(.L_x_40) ;  /* 0x0000000400540947 */ /* 0x000fea0003800000 */
[----:B------:R-:W-:-:S13]  /*1d90*/  LOP3.LUT P0, RZ, R34, 0x7fffffff, R33, 0xc8, !PT ;  /* 0x7fffffff22ff7812 */ /* 0x000fda000780c821 */
[----:B------:R-:W-:Y:S05]  /*1da0*/  @!P0 BRA `(.L_x_41) ;  /* 0x0000000400448947 */ /* 0x000fea0003800000 */
[C---:B------:R-:W-:Y:S02]  /*1db0*/  FSETP.NEU.FTZ.AND P0, PT, |R3|.reuse, +INF , PT ;  /* 0x7f8000000300780b */ /* 0x040fe40003f1d200 */
[----:B------:R-:W-:Y:S02]  /*1dc0*/  FSETP.NEU.FTZ.AND P2, PT, |R4|, +INF , PT ;  /* 0x7f8000000400780b */ /* 0x000fe40003f5d200 */
[----:B------:R-:W-:-:S11]  /*1dd0*/  FSETP.NEU.FTZ.AND P1, PT, |R3|, +INF , PT ;  /* 0x7f8000000300780b */ /* 0x000fd60003f3d200 */
[----:B------:R-:W-:Y:S05]  /*1de0*/  @!P2 BRA !P0, `(.L_x_41) ;  /* 0x000000040034a947 */ /* 0x000fea0004000000 */
[----:B------:R-:W-:-:S04]  /*1df0*/  LOP3.LUT P0, RZ, R33, 0x7fffffff, RZ, 0xc0, !PT ;  /* 0x7fffffff21ff7812 */ /* 0x000fc8000780c0ff */
[----:B------:R-:W-:-:S13]  /*1e00*/  PLOP3.LUT P0, PT, P2, P0, PT, 0x2f, 0xf2 ;  /* 0x0000000000f2781c */ /* 0x000fda0001700577 */
[----:B------:R-:W-:Y:S05]  /*1e10*/  @P0 BRA `(.L_x_42) ;  /* 0x0000000400200947 */ /* 0x000fea0003800000 */
[----:B------:R-:W-:-:S04]  /*1e20*/  LOP3.LUT P0, RZ, R34, 0x7fffffff, RZ, 0xc0, !PT ;  /* 0x7fffffff22ff7812 */ /* 0x000fc8000780c0ff */
[----:B------:R-:W-:-:S13]  /*1e30*/  PLOP3.LUT P0, PT, P1, P0, PT, 0x2f, 0xf2 ;  /* 0x0000000000f2781c */ /* 0x000fda0000f00577 */
[----:B------:R-:W-:Y:S05]  /*1e40*/  @P0 BRA `(.L_x_43) ;  /* 0x0000000400080947 */ /* 0x000fea0003800000 */
[----:B------:R-:W-:-:S05]  /*1e50*/  VIADD R31, R32, 0xffffffff ;  /* 0xffffffff201f7836 */ /* 0x000fca0000000000 */
[----:B------:R-:W-:-:S13]  /*1e60*/  ISETP.GE.AND P0, PT, R31, RZ, PT ;  /* 0x000000ff1f00720c */ /* 0x000fda0003f06270 */
[----:B------:R-:W-:Y:S01]  /*1e70*/  @!P0 FFMA R33, R3, 1.84467440737095516160e+19, RZ ;  /* 0x5f80000003218823 */ /* 0x000fe200000000ff */
[----:B------:R-:W-:Y:S02]  /*1e80*/  IADD3 R3, PT, PT, R25, -0x1, RZ ;  /* 0xffffffff19037810 */ /* 0x000fe40007ffe0ff */
[----:B------:R-:W-:Y:S01]  /*1e90*/  @P0 MOV R31, RZ ;  /* 0x000000ff001f0202 */ /* 0x000fe20000000f00 */
[----:B------:R-:W-:Y:S01]  /*1ea0*/  @!P0 IMAD.MOV.U32 R31, RZ, RZ, -0x40 ;  /* 0xffffffc0ff1f8424 */ /* 0x000fe200078e00ff */
[----:B------:R-:W-:-:S13]  /*1eb0*/  ISETP.GE.AND P1, PT, R3, RZ, PT ;  /* 0x000000ff0300720c */ /* 0x000fda0003f26270 */
[----:B------:R-:W-:Y:S01]  /*1ec0*/  @!P1 FFMA R34, R4, 1.84467440737095516160e+19, RZ ;  /* 0x5f80000004229823 */ /* 0x000fe200000000ff */
[----:B------:R-:W-:-:S07]  /*1ed0*/  @!P1 IADD3 R31, PT, PT, R31, 0x40, RZ ;  /* 0x000000401f1f9810 */ /* 0x000fce0007ffe0ff */
.L_x_39:
[----:B------:R-:W-:Y:S01]  /*1ee0*/  LEA R3, R25, 0xc0800000, 0x17 ;  /* 0xc080000019037811 */ /* 0x000fe200078eb8ff */
[----:B------:R-:W-:Y:S03]  /*1ef0*/  BSSY.RECONVERGENT B4, `(.L_x_44) ;  /* 0x0000036000047945 */ /* 0x000fe60003800200 */
[----:B------:R-:W-:Y:S01]  /*1f00*/  IADD3 R36, PT, PT, -R3, R34, RZ ;  /* 0x0000002203247210 */ /* 0x000fe20007ffe1ff */
[----:B------:R-:W-:-:S03]  /*1f10*/  VIADD R34, R32, 0xffffff81 ;  /* 0xffffff8120227836 */ /* 0x000fc60000000000 */
[----:B------:R-:W0:Y:S01]  /*1f20*/  MUFU.RCP R35, R36 ;  /* 0x0000002400237308 */ /* 0x000e220000001000 */
[----:B------:R-:W-:Y:S01]  /*1f30*/  FADD.FTZ R32, -R36, -RZ ;  /* 0x800000ff24207221 */ /* 0x000fe20000010100 */
[C---:B------:R-:W-:Y:S01]  /*1f40*/  IMAD R3, R34.reuse, -0x800000, R33 ;  /* 0xff80000022037824 */ /* 0x040fe200078e0221 */
[----:B------:R-:W-:-:S04]  /*1f50*/  IADD3 R25, PT, PT, R34, 0x7f, -R25 ;  /* 0x0000007f22197810 */ /* 0x000fc80007ffe819 */
[----:B------:R-:W-:Y:S01]  /*1f60*/  IADD3 R31, PT, PT, R25, R31, RZ ;  /* 0x0000001f191f7210 */ /* 0x000fe20007ffe0ff */
[----:B0-----:R-:W-:-:S04]  /*1f70*/  FFMA R34, R35, R32, 1 ;  /* 0x3f80000023227423 */ /* 0x001fc80000000020 */
[----:B------:R-:W-:-:S04]  /*1f80*/  FFMA R34, R35, R34, R35 ;  /* 0x0000002223227223 */ /* 0x000fc80000000023 */
[----:B------:R-:W-:-:S04]  /*1f90*/  FFMA R25, R3, R34, RZ ;  /* 0x0000002203197223 */ /* 0x000fc800000000ff */
[----:B------:R-:W-:-:S04]  /*1fa0*/  FFMA R33, R32, R25, R3 ;  /* 0x0000001920217223 */ /* 0x000fc80000000003 */
[----:B------:R-:W-:-:S04]  /*1fb0*/  FFMA R25, R34, R33, R25 ;  /* 0x0000002122197223 */ /* 0x000fc80000000019 */
[----:B------:R-:W-:-:S04]  /*1fc0*/  FFMA R36, R32, R25, R3 ;  /* 0x0000001920247223 */ /* 0x000fc80000000003 */
[----:B------:R-:W-:-:S05]  /*1fd0*/  FFMA R32, R34, R36, R25 ;  /* 0x0000002422207223 */ /* 0x000fca0000000019 */
[----:B------:R-:W-:-:S04]  /*1fe0*/  SHF.R.U32.HI R3, RZ, 0x17, R32 ;  /* 0x00000017ff037819 */ /* 0x000fc80000011620 */
[----:B------:R-:W-:-:S04]  /*1ff0*/  LOP3.LUT R3, R3, 0xff, RZ, 0xc0, !PT ;  /* 0x000000ff03037812 */ /* 0x000fc800078ec0ff */
[----:B------:R-:W-:-:S05]  /*2000*/  IADD3 R3, PT, PT, R3, R31, RZ ;  /* 0x0000001f03037210 */ /* 0x000fca0007ffe0ff */
[----:B------:R-:W-:-:S05]  /*2010*/  VIADD R33, R3, 0xffffffff ;  /* 0xffffffff03217836 */ /* 0x000fca0000000000 */
[----:B------:R-:W-:-:S13]  /*2020*/  ISETP.GE.U32.AND P0, PT, R33, 0xfe, PT ;  /* 0x000000fe2100780c */ /* 0x000fda0003f06070 */
[----:B------:R-:W-:Y:S05]  /*2030*/  @!P0 BRA `(.L_x_45) ;  /* 0x0000000000808947 */ /* 0x000fea0003800000 */
[----:B------:R-:W-:-:S13]  /*2040*/  ISETP.GT.AND P0, PT, R3, 0xfe, PT ;  /* 0x000000fe0300780c */ /* 0x000fda0003f04270 */
[----:B------:R-:W-:Y:S05]  /*2050*/  @P0 BRA `(.L_x_46) ;  /* 0x00000000006c0947 */ /* 0x000fea0003800000 */
[----:B------:R-:W-:-:S13]  /*2060*/  ISETP.GE.AND P0, PT, R3, 0x1, PT ;  /* 0x000000010300780c */ /* 0x000fda0003f06270 */
[----:B------:R-:W-:Y:S05]  /*2070*/  @P0 BRA `(.L_x_47) ;  /* 0x0000000000740947 */ /* 0x000fea0003800000 */
[----:B------:R-:W-:Y:S02]  /*2080*/  ISETP.GE.AND P0, PT, R3, -0x18, PT ;  /* 0xffffffe80300780c */ /* 0x000fe40003f06270 */
[----:B------:R-:W-:-:S11]  /*2090*/  LOP3.LUT R32, R32, 0x80000000, RZ, 0xc0, !PT ;  /* 0x8000000020207812 */ /* 0x000fd600078ec0ff */
[----:B------:R-:W-:Y:S05]  /*20a0*/  @!P0 BRA `(.L_x_47) ;  /* 0x0000000000688947 */ /* 0x000fea0003800000 */
[CCC-:B------:R-:W-:Y:S01]  /*20b0*/  FFMA.RP R31, R34.reuse, R36.reuse, R25.reuse ;  /* 0x00000024221f7223 */ /* 0x1c0fe20000008019 */
[CCC-:B------:R-:W-:Y:S01]  /*20c0*/  FFMA.RM R33, R34.reuse, R36.reuse, R25.reuse ;  /* 0x0000002422217223 */ /* 0x1c0fe20000004019 */
[----:B------:R-:W-:Y:S01]  /*20d0*/  FFMA.RZ R25, R34, R36, R25 ;  /* 0x0000002422197223 */ /* 0x000fe2000000c019 */
[C---:B------:R-:W-:Y:S02]  /*20e0*/  IADD3 R34, PT, PT, R3.reuse, 0x20, RZ ;  /* 0x0000002003227810 */ /* 0x040fe40007ffe0ff */
[----:B------:R-:W-:Y:S02]  /*20f0*/  ISETP.NE.AND P2, PT, R3, RZ, PT ;  /* 0x000000ff0300720c */ /* 0x000fe40003f45270 */
[----:B------:R-:W-:Y:S02]  /*2100*/  LOP3.LUT R25, R25, 0x7fffff, RZ, 0xc0, !PT ;  /* 0x007fffff19197812 */ /* 0x000fe400078ec0ff */
[----:B------:R-:W-:Y:S02]  /*2110*/  ISETP.NE.AND P1, PT, R3, RZ, PT ;  /* 0x000000ff0300720c */ /* 0x000fe40003f25270 */
[----:B------:R-:W-:-:S02]  /*2120*/  LOP3.LUT R25, R25, 0x800000, RZ, 0xfc, !PT ;  /* 0x0080000019197812 */ /* 0x000fc400078efcff */
[----:B------:R-:W-:Y:S02]  /*2130*/  IADD3 R3, PT, PT, -R3, RZ, RZ ;  /* 0x000000ff03037210 */ /* 0x000fe40007ffe1ff */
[----:B------:R-:W-:Y:S02]  /*2140*/  SHF.L.U32 R34, R25, R34, RZ ;  /* 0x0000002219227219 */ /* 0x000fe400000006ff */
[----:B------:R-:W-:Y:S02]  /*2150*/  FSETP.NEU.FTZ.AND P0, PT, R31, R33, PT ;  /* 0x000000211f00720b */ /* 0x000fe40003f1d000 */
[----:B------:R-:W-:Y:S02]  /*2160*/  ISETP.NE.AND P1, PT, R34, RZ, P1 ;  /* 0x000000ff2200720c */ /* 0x000fe40000f25270 */
[----:B------:R-:W-:Y:S02]  /*2170*/  SEL R34, R3, RZ, P2 ;  /* 0x000000ff03227207 */ /* 0x000fe40001000000 */
[----:B------:R-:W-:-:S02]  /*2180*/  PLOP3.LUT P0, PT, P0, P1, PT, 0xf8, 0x8f ;  /* 0x00000000008f781c */ /* 0x000fc40000703f70 */
[----:B------:R-:W-:Y:S02]  /*2190*/  SHF.R.U32.HI R34, RZ, R34, R25 ;  /* 0x00000022ff227219 */ /* 0x000fe40000011619 */
[----:B------:R-:W-:Y:S02]  /*21a0*/  SEL R3, RZ, 0x1, !P0 ;  /* 0x00000001ff037807 */ /* 0x000fe40004000000 */
[----:B------:R-:W-:-:S04]  /*21b0*/  SHF.R.U32.HI R36, RZ, 0x1, R34 ;  /* 0x00000001ff247819 */ /* 0x000fc80000011622 */
[----:B------:R-:W-:-:S04]  /*21c0*/  LOP3.LUT R3, R3, 0x1, R36, 0xf8, !PT ;  /* 0x0000000103037812 */ /* 0x000fc800078ef824 */
[----:B------:R-:W-:-:S05]  /*21d0*/  LOP3.LUT R3, R3, R34, RZ, 0xc0, !PT ;  /* 0x0000002203037212 */ /* 0x000fca00078ec0ff */
[----:B------:R-:W-:-:S05]  /*21e0*/  IMAD.IADD R3, R36, 0x1, R3 ;  /* 0x0000000124037824 */ /* 0x000fca00078e0203 */
[----:B------:R-:W-:Y:S01]  /*21f0*/  LOP3.LUT R32, R3, R32, RZ, 0xfc, !PT ;  /* 0x0000002003207212 */ /* 0x000fe200078efcff */
[----:B------:R-:W-:Y:S06]  /*2200*/  BRA `(.L_x_47) ;  /* 0x0000000000107947 */ /* 0x000fec0003800000 */
.L_x_46:
[----:B------:R-:W-:-:S04]  /*2210*/  LOP3.LUT R32, R32, 0x80000000, RZ, 0xc0, !PT ;  /* 0x8000000020207812 */ /* 0x000fc800078ec0ff */
[----:B------:R-:W-:Y:S01]  /*2220*/  LOP3.LUT R32, R32, 0x7f800000, RZ, 0xfc, !PT ;  /* 0x7f80000020207812 */ /* 0x000fe200078efcff */
[----:B------:R-:W-:Y:S06]  /*2230*/  BRA `(.L_x_47) ;  /* 0x0000000000047947 */ /* 0x000fec0003800000 */
.L_x_45:
[----:B------:R-:W-:-:S07]  /*2240*/  LEA R32, R31, R32, 0x17 ;  /* 0x000000201f207211 */ /* 0x000fce00078eb8ff */
.L_x_47:
[----:B------:R-:W-:Y:S05]  /*2250*/  BSYNC.RECONVERGENT B4 ;  /* 0x0000000000047941 */ /* 0x000fea0003800200 */
.L_x_44:
[----:B------:R-:W-:Y:S05]  /*2260*/  BRA `(.L_x_48) ;  /* 0x0000000000207947 */ /* 0x000fea0003800000 */
.L_x_43:
[----:B------:R-:W-:-:S04]  /*2270*/  LOP3.LUT R32, R34, 0x80000000, R33, 0x48, !PT ;  /* 0x8000000022207812 */ /* 0x000fc800078e4821 */
[----:B------:R-:W-:Y:S01]  /*2280*/  LOP3.LUT R32, R32, 0x7f800000, RZ, 0xfc, !PT ;  /* 0x7f80000020207812 */ /* 0x000fe200078efcff */
[----:B------:R-:W-:Y:S06]  /*2290*/  BRA `(.L_x_48) ;  /* 0x0000000000147947 */ /* 0x000fec0003800000 */
.L_x_42:
[----:B------:R-:W-:Y:S01]  /*22a0*/  LOP3.LUT R32, R34, 0x80000000, R33, 0x48, !PT ;  /* 0x8000000022207812 */ /* 0x000fe200078e4821 */
[----:B------:R-:W-:Y:S06]  /*22b0*/  BRA `(.L_x_48) ;  /* 0x00000000000c7947 */ /* 0x000fec0003800000 */
.L_x_41:
[----:B------:R-:W0:Y:S01]  /*22c0*/  MUFU.RSQ R32, -QNAN ;  /* 0xffc0000000207908 */ /* 0x000e220000001400 */
[----:B------:R-:W-:Y:S05]  /*22d0*/  BRA `(.L_x_48) ;  /* 0x0000000000047947 */ /* 0x000fea0003800000 */
.L_x_40:
[----:B------:R-:W-:-:S07]  /*22e0*/  FADD.FTZ R32, R3, R4 ;  /* 0x0000000403207221 */ /* 0x000fce0000010000 */
.L_x_48:
[----:B------:R-:W-:Y:S05]  /*22f0*/  BSYNC.RECONVERGENT B3 ;  /* 0x0000000000037941 */ /* 0x000fea0003800200 */
.L_x_38:
[----:B------:R-:W-:-:S04]  /*2300*/  HFMA2 R25, -RZ, RZ, 0, 0 ;  /* 0x00000000ff197431 */ /* 0x000fc800000001ff */
[----:B0-----:R-:W-:Y:S05]  /*2310*/  RET.REL.NODEC R24 `(_Z27computeBarnesHutForcesTiledP4BodyP10OctreeNodeii) ;  /* 0xffffffdc18387950 */ /* 0x001fea0003c3ffff */
.L_x_49:
        /* <DEDUP_REMOVED lines=14> */
.L_x_53:


//--------------------- .text._Z18resetAccelerationsP4Bodyi --------------------------
	.section	.text._Z18resetAccelerationsP4Bodyi,"ax",@progbits
	.align	128
        .global         _Z18resetAccelerationsP4Bodyi
        .type           _Z18resetAccelerationsP4Bodyi,@function
        .size           _Z18resetAccelerationsP4Bodyi,(.L_x_56 - _Z18resetAccelerationsP4Bodyi)
        .other          _Z18resetAccelerationsP4Bodyi,@"STO_CUDA_ENTRY STV_DEFAULT"
_Z18resetAccelerationsP4Bodyi:
.text._Z18resetAccelerationsP4Bodyi:
        /* <DEDUP_REMOVED lines=10> */
[----:B0-----:R-:W-:-:S05]  /*00a0*/  IMAD.WIDE R2, R5, 0x30, R2 ;  /* 0x0000003005027825 */ /* 0x001fca00078e0202 */
[----:B-1----:R-:W-:Y:S04]  /*00b0*/  STG.E.64 desc[UR4][R2.64+0x18], RZ ;  /* 0x000018ff02007986 */ /* 0x002fe8000c101b04 */
[----:B------:R-:W-:Y:S01]  /*00c0*/  STG.E desc[UR4][R2.64+0x20], RZ ;  /* 0x000020ff02007986 */ /* 0x000fe2000c101904 */
[----:B------:R-:W-:Y:S05]  /*00d0*/  EXIT ;  /* 0x000000000000794d */ /* 0x000fea0003800000 */
.L_x_50:
        /* <DEDUP_REMOVED lines=10> */
.L_x_56:


//--------------------- .nv.shared._Z12updateBodiesP4Bodyif --------------------------
	.section	.nv.shared._Z12updateBodiesP4Bodyif,"aw",@nobits
	.sectionflags	@""
	.align	16
	.zero		1024


//--------------------- .nv.shared.reserved.0     --------------------------
	.section	.nv.shared.reserved.0,"aw",@nobits
	.weak		__nv_reservedSMEM_offset_0_alias
	.size		__nv_reservedSMEM_offset_0_alias, 0, 64
	.other		__nv_reservedSMEM_offset_0_alias,@"STO_CUDA_RESERVED_SHARED STV_DEFAULT"
__nv_reservedSMEM_offset_0_alias:
	.zero		0
	.zero		64


//--------------------- .nv.shared._Z27computeBarnesHutForcesTiledP4BodyP10OctreeNodeii --------------------------
	.section	.nv.shared._Z27computeBarnesHutForcesTiledP4BodyP10OctreeNodeii,"aw",@nobits
	.sectionflags	@""
	.align	16
	.zero		1024


//--------------------- .nv.shared._Z18resetAccelerationsP4Bodyi --------------------------
	.section	.nv.shared._Z18resetAccelerationsP4Bodyi,"aw",@nobits
	.sectionflags	@""
	.align	16
	.zero		1024


//--------------------- .nv.constant0._Z12updateBodiesP4Bodyif --------------------------
	.section	.nv.constant0._Z12updateBodiesP4Bodyif,"a",@progbits
	.sectionflags	@""
	.align	4
.nv.constant0._Z12updateBodiesP4Bodyif:
	.zero		912


//--------------------- .nv.constant0._Z27computeBarnesHutForcesTiledP4BodyP10OctreeNodeii --------------------------
	.section	.nv.constant0._Z27computeBarnesHutForcesTiledP4BodyP10OctreeNodeii,"a",@progbits
	.sectionflags	@""
	.align	4
.nv.constant0._Z27computeBarnesHutForcesTiledP4BodyP10OctreeNodeii:
	.zero		920


//--------------------- .nv.constant0._Z18resetAccelerationsP4Bodyi --------------------------
	.section	.nv.constant0._Z18resetAccelerationsP4Bodyi,"a",@progbits
	.sectionflags	@""
	.align	4
.nv.constant0._Z18resetAccelerationsP4Bodyi:
	.zero		908


//--------------------- SYMBOLS --------------------------

	.type		.nv.reservedSmem.offset0,@object
	.size		.nv.reservedSmem.offset0,0x4
	.type		.nv.reservedSmem.cap,@object
	.size		.nv.reservedSmem.cap,0x4
